//
// Generated by NVIDIA NVVM Compiler
//
// Compiler Build ID: CL-36424714
// Cuda compilation tools, release 13.0, V13.0.88
// Based on NVVM 20.0.0
//

.version 9.0
.target sm_100
.address_size 64

	// .globl	_Z20initialize_u0_kernelPf
.const .align 4 .f32 c_Lx;
.const .align 4 .f32 c_Ly;
.const .align 4 .f32 c_Lz;
.const .align 4 .f32 c_h;
.const .align 4 .f32 c_inv_h2;
.const .align 4 .f32 c_tau;
.const .align 4 .f32 c_tau2;
.const .align 4 .f32 c_a2;
.const .align 4 .f32 c_Laplacian;
.const .align 4 .u32 c_N;
.const .align 4 .u32 c_M;
.const .align 4 .u32 c_K;
.const .align 4 .u32 c_NLow;
.const .align 4 .u32 c_MLow;
.const .align 4 .u32 c_KLow;
.const .align 4 .u32 c_NGlobal;
.const .align 4 .u32 c_MGlobal;
.const .align 4 .u32 c_KGlobal;
.const .align 4 .u32 c_MLow0;
.const .align 4 .u32 c_JRight;
.const .align 4 .u32 c_MK;
.global .align 4 .b8 __cudart_i2opi_f[24] = {65, 144, 67, 60, 153, 149, 98, 219, 192, 221, 52, 245, 209, 87, 39, 252, 41, 21, 68, 78, 110, 131, 249, 162};

.visible .entry _Z20initialize_u0_kernelPf(
	.param .u64 .ptr .align 1 _Z20initialize_u0_kernelPf_param_0
)
{
	.local .align 4 .b8 	__local_depot0[28];
	.reg .b64 	%SP;
	.reg .b64 	%SPL;
	.reg .pred 	%p<44>;
	.reg .b32 	%r<190>;
	.reg .b32 	%f<139>;
	.reg .b64 	%rd<81>;
	.reg .b64 	%fd<21>;

	mov.u64 	%SPL, __local_depot0;
	ld.param.u64 	%rd31, [_Z20initialize_u0_kernelPf_param_0];
	cvta.to.global.u64 	%rd1, %rd31;
	add.u64 	%rd2, %SPL, 0;
	mov.u32 	%r63, %ctaid.z;
	mov.u32 	%r64, %ntid.z;
	mov.u32 	%r65, %tid.z;
	mad.lo.s32 	%r1, %r63, %r64, %r65;
	mov.u32 	%r66, %ctaid.y;
	mov.u32 	%r67, %ntid.y;
	mov.u32 	%r68, %tid.y;
	mad.lo.s32 	%r69, %r66, %r67, %r68;
	mov.u32 	%r70, %ctaid.x;
	mov.u32 	%r71, %ntid.x;
	mov.u32 	%r72, %tid.x;
	mad.lo.s32 	%r73, %r70, %r71, %r72;
	ld.const.u32 	%r74, [c_N];
	setp.ge.s32 	%p1, %r1, %r74;
	ld.const.u32 	%r75, [c_M];
	setp.ge.s32 	%p2, %r69, %r75;
	or.pred  	%p3, %p1, %p2;
	ld.const.u32 	%r76, [c_K];
	setp.ge.s32 	%p4, %r73, %r76;
	or.pred  	%p5, %p3, %p4;
	@%p5 bra 	$L__BB0_37;
	ld.const.u32 	%r77, [c_MK];
	mad.lo.s32 	%r78, %r77, %r1, %r73;
	mad.lo.s32 	%r6, %r76, %r69, %r78;
	ld.const.u32 	%r79, [c_MLow0];
	setp.ne.s32 	%p6, %r79, 0;
	setp.eq.s32 	%p7, %r69, 0;
	and.pred  	%p8, %p6, %p7;
	@%p8 bra 	$L__BB0_3;
	ld.const.u32 	%r80, [c_JRight];
	setp.eq.s32 	%p9, %r80, 0;
	add.s32 	%r81, %r75, -1;
	setp.ne.s32 	%p10, %r69, %r81;
	or.pred  	%p11, %p9, %p10;
	@%p11 bra 	$L__BB0_4;
$L__BB0_3:
	mul.wide.s32 	%rd67, %r6, 4;
	add.s64 	%rd68, %rd1, %rd67;
	mov.b32 	%r173, 0;
	st.global.u32 	[%rd68], %r173;
	bra.uni 	$L__BB0_37;
$L__BB0_4:
	ld.const.u32 	%r82, [c_NLow];
	add.s32 	%r83, %r82, %r1;
	cvt.rn.f32.s32 	%f33, %r83;
	ld.const.f32 	%f34, [c_h];
	mul.f32 	%f35, %f34, %f33;
	ld.const.u32 	%r84, [c_MLow];
	add.s32 	%r85, %r84, %r69;
	cvt.rn.f32.s32 	%f36, %r85;
	mul.f32 	%f1, %f34, %f36;
	ld.const.u32 	%r86, [c_KLow];
	add.s32 	%r87, %r86, %r73;
	cvt.rn.f32.s32 	%f37, %r87;
	mul.f32 	%f2, %f34, %f37;
	ld.const.f32 	%f38, [c_Lx];
	mul.f32 	%f39, %f38, %f38;
	mov.f32 	%f40, 0f40800000;
	div.rn.f32 	%f41, %f40, %f39;
	ld.const.f32 	%f3, [c_Ly];
	mul.f32 	%f42, %f3, %f3;
	rcp.rn.f32 	%f43, %f42;
	add.f32 	%f44, %f41, %f43;
	ld.const.f32 	%f4, [c_Lz];
	mul.f32 	%f45, %f4, %f4;
	div.rn.f32 	%f46, %f40, %f45;
	add.f32 	%f47, %f44, %f46;
	sqrt.rn.f32 	%f5, %f47;
	cvt.f64.f32 	%fd1, %f35;
	mul.f64 	%fd2, %fd1, 0d401921FB54442EEA;
	cvt.f64.f32 	%fd3, %f38;
	div.rn.f64 	%fd4, %fd2, %fd3;
	cvt.rn.f32.f64 	%f6, %fd4;
	mul.f32 	%f48, %f6, 0f3F22F983;
	cvt.rni.s32.f32 	%r177, %f48;
	cvt.rn.f32.s32 	%f49, %r177;
	fma.rn.f32 	%f50, %f49, 0fBFC90FDA, %f6;
	fma.rn.f32 	%f51, %f49, 0fB3A22168, %f50;
	fma.rn.f32 	%f135, %f49, 0fA7C234C5, %f51;
	abs.f32 	%f8, %f6;
	setp.ltu.f32 	%p12, %f8, 0f47CE4780;
	@%p12 bra 	$L__BB0_12;
	setp.neu.f32 	%p13, %f8, 0f7F800000;
	@%p13 bra 	$L__BB0_7;
	mov.f32 	%f54, 0f00000000;
	mul.rn.f32 	%f135, %f6, %f54;
	mov.b32 	%r177, 0;
	bra.uni 	$L__BB0_12;
$L__BB0_7:
	mov.b32 	%r8, %f6;
	shl.b32 	%r89, %r8, 8;
	or.b32  	%r9, %r89, -2147483648;
	mov.b64 	%rd71, 0;
	mov.b32 	%r174, 0;
	mov.u64 	%rd69, __cudart_i2opi_f;
	mov.u64 	%rd70, %rd2;
$L__BB0_8:
	.pragma "nounroll";
	ld.global.nc.u32 	%r90, [%rd69];
	mad.wide.u32 	%rd35, %r90, %r9, %rd71;
	shr.u64 	%rd71, %rd35, 32;
	st.local.u32 	[%rd70], %rd35;
	add.s32 	%r174, %r174, 1;
	add.s64 	%rd70, %rd70, 4;
	add.s64 	%rd69, %rd69, 4;
	setp.ne.s32 	%p14, %r174, 6;
	@%p14 bra 	$L__BB0_8;
	shr.u32 	%r91, %r8, 23;
	st.local.u32 	[%rd2+24], %rd71;
	and.b32  	%r12, %r91, 31;
	and.b32  	%r92, %r91, 224;
	add.s32 	%r93, %r92, -128;
	shr.u32 	%r94, %r93, 5;
	mul.wide.u32 	%rd36, %r94, 4;
	sub.s64 	%rd9, %rd2, %rd36;
	ld.local.u32 	%r175, [%rd9+24];
	ld.local.u32 	%r176, [%rd9+20];
	setp.eq.s32 	%p15, %r12, 0;
	@%p15 bra 	$L__BB0_11;
	shf.l.wrap.b32 	%r175, %r176, %r175, %r12;
	ld.local.u32 	%r95, [%rd9+16];
	shf.l.wrap.b32 	%r176, %r95, %r176, %r12;
$L__BB0_11:
	shr.u32 	%r96, %r175, 30;
	shf.l.wrap.b32 	%r97, %r176, %r175, 2;
	shl.b32 	%r98, %r176, 2;
	shr.u32 	%r99, %r97, 31;
	add.s32 	%r100, %r99, %r96;
	neg.s32 	%r101, %r100;
	setp.lt.s32 	%p16, %r8, 0;
	selp.b32 	%r177, %r101, %r100, %p16;
	xor.b32  	%r102, %r97, %r8;
	shr.s32 	%r103, %r97, 31;
	xor.b32  	%r104, %r103, %r97;
	xor.b32  	%r105, %r103, %r98;
	cvt.u64.u32 	%rd37, %r104;
	shl.b64 	%rd38, %rd37, 32;
	cvt.u64.u32 	%rd39, %r105;
	or.b64  	%rd40, %rd38, %rd39;
	cvt.rn.f64.s64 	%fd5, %rd40;
	mul.f64 	%fd6, %fd5, 0d3BF921FB54442D19;
	cvt.rn.f32.f64 	%f52, %fd6;
	neg.f32 	%f53, %f52;
	setp.lt.s32 	%p17, %r102, 0;
	selp.f32 	%f135, %f53, %f52, %p17;
$L__BB0_12:
	mul.rn.f32 	%f55, %f135, %f135;
	and.b32  	%r107, %r177, 1;
	setp.eq.b32 	%p18, %r107, 1;
	selp.f32 	%f56, 0f3F800000, %f135, %p18;
	fma.rn.f32 	%f57, %f55, %f56, 0f00000000;
	fma.rn.f32 	%f58, %f55, 0f37CBAC00, 0fBAB607ED;
	selp.f32 	%f59, %f58, 0fB94D4153, %p18;
	selp.f32 	%f60, 0f3D2AAABB, 0f3C0885E4, %p18;
	fma.rn.f32 	%f61, %f59, %f55, %f60;
	selp.f32 	%f62, 0fBEFFFFFF, 0fBE2AAAA8, %p18;
	fma.rn.f32 	%f63, %f61, %f55, %f62;
	fma.rn.f32 	%f64, %f63, %f57, %f56;
	and.b32  	%r108, %r177, 2;
	setp.eq.s32 	%p19, %r108, 0;
	mov.f32 	%f65, 0f00000000;
	sub.f32 	%f66, %f65, %f64;
	selp.f32 	%f12, %f64, %f66, %p19;
	div.rn.f32 	%f67, %f1, %f3;
	add.f32 	%f68, %f67, 0f3F800000;
	cvt.f64.f32 	%fd7, %f68;
	mul.f64 	%fd8, %fd7, 0d400921FB54442EEA;
	cvt.rn.f32.f64 	%f13, %fd8;
	mul.f32 	%f69, %f13, 0f3F22F983;
	cvt.rni.s32.f32 	%r181, %f69;
	cvt.rn.f32.s32 	%f70, %r181;
	fma.rn.f32 	%f71, %f70, 0fBFC90FDA, %f13;
	fma.rn.f32 	%f72, %f70, 0fB3A22168, %f71;
	fma.rn.f32 	%f136, %f70, 0fA7C234C5, %f72;
	abs.f32 	%f15, %f13;
	setp.ltu.f32 	%p20, %f15, 0f47CE4780;
	@%p20 bra 	$L__BB0_20;
	setp.neu.f32 	%p21, %f15, 0f7F800000;
	@%p21 bra 	$L__BB0_15;
	mov.f32 	%f75, 0f00000000;
	mul.rn.f32 	%f136, %f13, %f75;
	mov.b32 	%r181, 0;
	bra.uni 	$L__BB0_20;
$L__BB0_15:
	mov.b32 	%r22, %f13;
	shl.b32 	%r110, %r22, 8;
	or.b32  	%r23, %r110, -2147483648;
	mov.b64 	%rd74, 0;
	mov.b32 	%r178, 0;
	mov.u64 	%rd72, __cudart_i2opi_f;
	mov.u64 	%rd73, %rd2;
$L__BB0_16:
	.pragma "nounroll";
	ld.global.nc.u32 	%r111, [%rd72];
	mad.wide.u32 	%rd43, %r111, %r23, %rd74;
	shr.u64 	%rd74, %rd43, 32;
	st.local.u32 	[%rd73], %rd43;
	add.s32 	%r178, %r178, 1;
	add.s64 	%rd73, %rd73, 4;
	add.s64 	%rd72, %rd72, 4;
	setp.ne.s32 	%p22, %r178, 6;
	@%p22 bra 	$L__BB0_16;
	shr.u32 	%r112, %r22, 23;
	st.local.u32 	[%rd2+24], %rd74;
	and.b32  	%r26, %r112, 31;
	and.b32  	%r113, %r112, 224;
	add.s32 	%r114, %r113, -128;
	shr.u32 	%r115, %r114, 5;
	mul.wide.u32 	%rd44, %r115, 4;
	sub.s64 	%rd16, %rd2, %rd44;
	ld.local.u32 	%r179, [%rd16+24];
	ld.local.u32 	%r180, [%rd16+20];
	setp.eq.s32 	%p23, %r26, 0;
	@%p23 bra 	$L__BB0_19;
	shf.l.wrap.b32 	%r179, %r180, %r179, %r26;
	ld.local.u32 	%r116, [%rd16+16];
	shf.l.wrap.b32 	%r180, %r116, %r180, %r26;
$L__BB0_19:
	shr.u32 	%r117, %r179, 30;
	shf.l.wrap.b32 	%r118, %r180, %r179, 2;
	shl.b32 	%r119, %r180, 2;
	shr.u32 	%r120, %r118, 31;
	add.s32 	%r121, %r120, %r117;
	neg.s32 	%r122, %r121;
	setp.lt.s32 	%p24, %r22, 0;
	selp.b32 	%r181, %r122, %r121, %p24;
	xor.b32  	%r123, %r118, %r22;
	shr.s32 	%r124, %r118, 31;
	xor.b32  	%r125, %r124, %r118;
	xor.b32  	%r126, %r124, %r119;
	cvt.u64.u32 	%rd45, %r125;
	shl.b64 	%rd46, %rd45, 32;
	cvt.u64.u32 	%rd47, %r126;
	or.b64  	%rd48, %rd46, %rd47;
	cvt.rn.f64.s64 	%fd9, %rd48;
	mul.f64 	%fd10, %fd9, 0d3BF921FB54442D19;
	cvt.rn.f32.f64 	%f73, %fd10;
	neg.f32 	%f74, %f73;
	setp.lt.s32 	%p25, %r123, 0;
	selp.f32 	%f136, %f74, %f73, %p25;
$L__BB0_20:
	mul.rn.f32 	%f76, %f136, %f136;
	and.b32  	%r128, %r181, 1;
	setp.eq.b32 	%p26, %r128, 1;
	selp.f32 	%f77, 0f3F800000, %f136, %p26;
	fma.rn.f32 	%f78, %f76, %f77, 0f00000000;
	fma.rn.f32 	%f79, %f76, 0f37CBAC00, 0fBAB607ED;
	selp.f32 	%f80, %f79, 0fB94D4153, %p26;
	selp.f32 	%f81, 0f3D2AAABB, 0f3C0885E4, %p26;
	fma.rn.f32 	%f82, %f80, %f76, %f81;
	selp.f32 	%f83, 0fBEFFFFFF, 0fBE2AAAA8, %p26;
	fma.rn.f32 	%f84, %f82, %f76, %f83;
	fma.rn.f32 	%f85, %f84, %f78, %f77;
	and.b32  	%r129, %r181, 2;
	setp.eq.s32 	%p27, %r129, 0;
	mov.f32 	%f86, 0f00000000;
	sub.f32 	%f87, %f86, %f85;
	selp.f32 	%f88, %f85, %f87, %p27;
	mul.f32 	%f19, %f12, %f88;
	div.rn.f32 	%f89, %f2, %f4;
	add.f32 	%f90, %f89, 0f3F800000;
	add.f32 	%f91, %f90, %f90;
	cvt.f64.f32 	%fd11, %f91;
	mul.f64 	%fd12, %fd11, 0d400921FB54442EEA;
	cvt.rn.f32.f64 	%f20, %fd12;
	mul.f32 	%f92, %f20, 0f3F22F983;
	cvt.rni.s32.f32 	%r185, %f92;
	cvt.rn.f32.s32 	%f93, %r185;
	fma.rn.f32 	%f94, %f93, 0fBFC90FDA, %f20;
	fma.rn.f32 	%f95, %f93, 0fB3A22168, %f94;
	fma.rn.f32 	%f137, %f93, 0fA7C234C5, %f95;
	abs.f32 	%f22, %f20;
	setp.ltu.f32 	%p28, %f22, 0f47CE4780;
	@%p28 bra 	$L__BB0_28;
	setp.neu.f32 	%p29, %f22, 0f7F800000;
	@%p29 bra 	$L__BB0_23;
	mov.f32 	%f98, 0f00000000;
	mul.rn.f32 	%f137, %f20, %f98;
	mov.b32 	%r185, 0;
	bra.uni 	$L__BB0_28;
$L__BB0_23:
	mov.b32 	%r36, %f20;
	shl.b32 	%r131, %r36, 8;
	or.b32  	%r37, %r131, -2147483648;
	mov.b64 	%rd77, 0;
	mov.b32 	%r182, 0;
	mov.u64 	%rd75, __cudart_i2opi_f;
	mov.u64 	%rd76, %rd2;
$L__BB0_24:
	.pragma "nounroll";
	ld.global.nc.u32 	%r132, [%rd75];
	mad.wide.u32 	%rd51, %r132, %r37, %rd77;
	shr.u64 	%rd77, %rd51, 32;
	st.local.u32 	[%rd76], %rd51;
	add.s32 	%r182, %r182, 1;
	add.s64 	%rd76, %rd76, 4;
	add.s64 	%rd75, %rd75, 4;
	setp.ne.s32 	%p30, %r182, 6;
	@%p30 bra 	$L__BB0_24;
	shr.u32 	%r133, %r36, 23;
	st.local.u32 	[%rd2+24], %rd77;
	and.b32  	%r40, %r133, 31;
	and.b32  	%r134, %r133, 224;
	add.s32 	%r135, %r134, -128;
	shr.u32 	%r136, %r135, 5;
	mul.wide.u32 	%rd52, %r136, 4;
	sub.s64 	%rd23, %rd2, %rd52;
	ld.local.u32 	%r183, [%rd23+24];
	ld.local.u32 	%r184, [%rd23+20];
	setp.eq.s32 	%p31, %r40, 0;
	@%p31 bra 	$L__BB0_27;
	shf.l.wrap.b32 	%r183, %r184, %r183, %r40;
	ld.local.u32 	%r137, [%rd23+16];
	shf.l.wrap.b32 	%r184, %r137, %r184, %r40;
$L__BB0_27:
	shr.u32 	%r138, %r183, 30;
	shf.l.wrap.b32 	%r139, %r184, %r183, 2;
	shl.b32 	%r140, %r184, 2;
	shr.u32 	%r141, %r139, 31;
	add.s32 	%r142, %r141, %r138;
	neg.s32 	%r143, %r142;
	setp.lt.s32 	%p32, %r36, 0;
	selp.b32 	%r185, %r143, %r142, %p32;
	xor.b32  	%r144, %r139, %r36;
	shr.s32 	%r145, %r139, 31;
	xor.b32  	%r146, %r145, %r139;
	xor.b32  	%r147, %r145, %r140;
	cvt.u64.u32 	%rd53, %r146;
	shl.b64 	%rd54, %rd53, 32;
	cvt.u64.u32 	%rd55, %r147;
	or.b64  	%rd56, %rd54, %rd55;
	cvt.rn.f64.s64 	%fd13, %rd56;
	mul.f64 	%fd14, %fd13, 0d3BF921FB54442D19;
	cvt.rn.f32.f64 	%f96, %fd14;
	neg.f32 	%f97, %f96;
	setp.lt.s32 	%p33, %r144, 0;
	selp.f32 	%f137, %f97, %f96, %p33;
$L__BB0_28:
	mul.rn.f32 	%f99, %f137, %f137;
	and.b32  	%r149, %r185, 1;
	setp.eq.b32 	%p34, %r149, 1;
	selp.f32 	%f100, 0f3F800000, %f137, %p34;
	fma.rn.f32 	%f101, %f99, %f100, 0f00000000;
	fma.rn.f32 	%f102, %f99, 0f37CBAC00, 0fBAB607ED;
	selp.f32 	%f103, %f102, 0fB94D4153, %p34;
	selp.f32 	%f104, 0f3D2AAABB, 0f3C0885E4, %p34;
	fma.rn.f32 	%f105, %f103, %f99, %f104;
	selp.f32 	%f106, 0fBEFFFFFF, 0fBE2AAAA8, %p34;
	fma.rn.f32 	%f107, %f105, %f99, %f106;
	fma.rn.f32 	%f108, %f107, %f101, %f100;
	and.b32  	%r150, %r185, 2;
	setp.eq.s32 	%p35, %r150, 0;
	mov.f32 	%f109, 0f00000000;
	sub.f32 	%f110, %f109, %f108;
	selp.f32 	%f111, %f108, %f110, %p35;
	mul.f32 	%f26, %f19, %f111;
	cvt.f64.f32 	%fd15, %f5;
	mul.f64 	%fd16, %fd15, 0d3FF0C152382D749C;
	cvt.rn.f32.f64 	%f112, %fd16;
	mul.f32 	%f113, %f112, 0f00000000;
	cvt.f64.f32 	%fd17, %f113;
	add.f64 	%fd18, %fd17, 0d400921FB54442EEA;
	cvt.rn.f32.f64 	%f27, %fd18;
	mul.f32 	%f114, %f27, 0f3F22F983;
	cvt.rni.s32.f32 	%r189, %f114;
	cvt.rn.f32.s32 	%f115, %r189;
	fma.rn.f32 	%f116, %f115, 0fBFC90FDA, %f27;
	fma.rn.f32 	%f117, %f115, 0fB3A22168, %f116;
	fma.rn.f32 	%f138, %f115, 0fA7C234C5, %f117;
	abs.f32 	%f29, %f27;
	setp.ltu.f32 	%p36, %f29, 0f47CE4780;
	@%p36 bra 	$L__BB0_36;
	setp.neu.f32 	%p37, %f29, 0f7F800000;
	@%p37 bra 	$L__BB0_31;
	mov.f32 	%f120, 0f00000000;
	mul.rn.f32 	%f138, %f27, %f120;
	mov.b32 	%r189, 0;
	bra.uni 	$L__BB0_36;
$L__BB0_31:
	mov.b32 	%r50, %f27;
	shl.b32 	%r152, %r50, 8;
	or.b32  	%r51, %r152, -2147483648;
	mov.b64 	%rd80, 0;
	mov.b32 	%r186, 0;
	mov.u64 	%rd78, __cudart_i2opi_f;
	mov.u64 	%rd79, %rd2;
$L__BB0_32:
	.pragma "nounroll";
	ld.global.nc.u32 	%r153, [%rd78];
	mad.wide.u32 	%rd59, %r153, %r51, %rd80;
	shr.u64 	%rd80, %rd59, 32;
	st.local.u32 	[%rd79], %rd59;
	add.s32 	%r186, %r186, 1;
	add.s64 	%rd79, %rd79, 4;
	add.s64 	%rd78, %rd78, 4;
	setp.ne.s32 	%p38, %r186, 6;
	@%p38 bra 	$L__BB0_32;
	shr.u32 	%r154, %r50, 23;
	st.local.u32 	[%rd2+24], %rd80;
	and.b32  	%r54, %r154, 31;
	and.b32  	%r155, %r154, 224;
	add.s32 	%r156, %r155, -128;
	shr.u32 	%r157, %r156, 5;
	mul.wide.u32 	%rd60, %r157, 4;
	sub.s64 	%rd30, %rd2, %rd60;
	ld.local.u32 	%r187, [%rd30+24];
	ld.local.u32 	%r188, [%rd30+20];
	setp.eq.s32 	%p39, %r54, 0;
	@%p39 bra 	$L__BB0_35;
	shf.l.wrap.b32 	%r187, %r188, %r187, %r54;
	ld.local.u32 	%r158, [%rd30+16];
	shf.l.wrap.b32 	%r188, %r158, %r188, %r54;
$L__BB0_35:
	shr.u32 	%r159, %r187, 30;
	shf.l.wrap.b32 	%r160, %r188, %r187, 2;
	shl.b32 	%r161, %r188, 2;
	shr.u32 	%r162, %r160, 31;
	add.s32 	%r163, %r162, %r159;
	neg.s32 	%r164, %r163;
	setp.lt.s32 	%p40, %r50, 0;
	selp.b32 	%r189, %r164, %r163, %p40;
	xor.b32  	%r165, %r160, %r50;
	shr.s32 	%r166, %r160, 31;
	xor.b32  	%r167, %r166, %r160;
	xor.b32  	%r168, %r166, %r161;
	cvt.u64.u32 	%rd61, %r167;
	shl.b64 	%rd62, %rd61, 32;
	cvt.u64.u32 	%rd63, %r168;
	or.b64  	%rd64, %rd62, %rd63;
	cvt.rn.f64.s64 	%fd19, %rd64;
	mul.f64 	%fd20, %fd19, 0d3BF921FB54442D19;
	cvt.rn.f32.f64 	%f118, %fd20;
	neg.f32 	%f119, %f118;
	setp.lt.s32 	%p41, %r165, 0;
	selp.f32 	%f138, %f119, %f118, %p41;
$L__BB0_36:
	add.s32 	%r170, %r189, 1;
	mul.rn.f32 	%f121, %f138, %f138;
	and.b32  	%r171, %r189, 1;
	setp.eq.b32 	%p42, %r171, 1;
	selp.f32 	%f122, %f138, 0f3F800000, %p42;
	fma.rn.f32 	%f123, %f121, %f122, 0f00000000;
	fma.rn.f32 	%f124, %f121, 0f37CBAC00, 0fBAB607ED;
	selp.f32 	%f125, 0fB94D4153, %f124, %p42;
	selp.f32 	%f126, 0f3C0885E4, 0f3D2AAABB, %p42;
	fma.rn.f32 	%f127, %f125, %f121, %f126;
	selp.f32 	%f128, 0fBE2AAAA8, 0fBEFFFFFF, %p42;
	fma.rn.f32 	%f129, %f127, %f121, %f128;
	fma.rn.f32 	%f130, %f129, %f123, %f122;
	and.b32  	%r172, %r170, 2;
	setp.eq.s32 	%p43, %r172, 0;
	mov.f32 	%f131, 0f00000000;
	sub.f32 	%f132, %f131, %f130;
	selp.f32 	%f133, %f130, %f132, %p43;
	mul.f32 	%f134, %f26, %f133;
	mul.wide.s32 	%rd65, %r6, 4;
	add.s64 	%rd66, %rd1, %rd65;
	st.global.f32 	[%rd66], %f134;
$L__BB0_37:
	ret;

}
	// .globl	_Z20initialize_u1_kernelPfS_S_S_S_S_S_S_
.visible .entry _Z20initialize_u1_kernelPfS_S_S_S_S_S_S_(
	.param .u64 .ptr .align 1 _Z20initialize_u1_kernelPfS_S_S_S_S_S_S__param_0,
	.param .u64 .ptr .align 1 _Z20initialize_u1_kernelPfS_S_S_S_S_S_S__param_1,
	.param .u64 .ptr .align 1 _Z20initialize_u1_kernelPfS_S_S_S_S_S_S__param_2,
	.param .u64 .ptr .align 1 _Z20initialize_u1_kernelPfS_S_S_S_S_S_S__param_3,
	.param .u64 .ptr .align 1 _Z20initialize_u1_kernelPfS_S_S_S_S_S_S__param_4,
	.param .u64 .ptr .align 1 _Z20initialize_u1_kernelPfS_S_S_S_S_S_S__param_5,
	.param .u64 .ptr .align 1 _Z20initialize_u1_kernelPfS_S_S_S_S_S_S__param_6,
	.param .u64 .ptr .align 1 _Z20initialize_u1_kernelPfS_S_S_S_S_S_S__param_7
)
{
	.reg .pred 	%p<18>;
	.reg .b32 	%r<38>;
	.reg .b32 	%f<35>;
	.reg .b64 	%rd<45>;

	ld.param.u64 	%rd10, [_Z20initialize_u1_kernelPfS_S_S_S_S_S_S__param_0];
	ld.param.u64 	%rd11, [_Z20initialize_u1_kernelPfS_S_S_S_S_S_S__param_1];
	ld.param.u64 	%rd5, [_Z20initialize_u1_kernelPfS_S_S_S_S_S_S__param_3];
	ld.param.u64 	%rd7, [_Z20initialize_u1_kernelPfS_S_S_S_S_S_S__param_5];
	ld.param.u64 	%rd8, [_Z20initialize_u1_kernelPfS_S_S_S_S_S_S__param_6];
	ld.param.u64 	%rd9, [_Z20initialize_u1_kernelPfS_S_S_S_S_S_S__param_7];
	cvta.to.global.u64 	%rd1, %rd10;
	cvta.to.global.u64 	%rd2, %rd11;
	mov.u32 	%r11, %ctaid.z;
	mov.u32 	%r12, %ntid.z;
	mov.u32 	%r13, %tid.z;
	mad.lo.s32 	%r1, %r11, %r12, %r13;
	mov.u32 	%r14, %ctaid.y;
	mov.u32 	%r15, %ntid.y;
	mov.u32 	%r16, %tid.y;
	mad.lo.s32 	%r17, %r14, %r15, %r16;
	mov.u32 	%r18, %ctaid.x;
	mov.u32 	%r19, %ntid.x;
	mov.u32 	%r20, %tid.x;
	mad.lo.s32 	%r21, %r18, %r19, %r20;
	ld.const.u32 	%r4, [c_N];
	setp.ge.s32 	%p1, %r1, %r4;
	ld.const.u32 	%r22, [c_M];
	setp.ge.s32 	%p2, %r17, %r22;
	or.pred  	%p3, %p1, %p2;
	ld.const.u32 	%r23, [c_K];
	setp.ge.s32 	%p4, %r21, %r23;
	or.pred  	%p5, %p3, %p4;
	@%p5 bra 	$L__BB1_23;
	ld.const.u32 	%r7, [c_MK];
	mul.lo.s32 	%r8, %r23, %r17;
	mad.lo.s32 	%r24, %r7, %r1, %r21;
	add.s32 	%r9, %r24, %r8;
	ld.const.u32 	%r25, [c_MLow0];
	setp.ne.s32 	%p6, %r25, 0;
	setp.eq.s32 	%p7, %r17, 0;
	and.pred  	%p8, %p6, %p7;
	@%p8 bra 	$L__BB1_3;
	ld.const.u32 	%r26, [c_JRight];
	setp.eq.s32 	%p9, %r26, 0;
	add.s32 	%r10, %r22, -1;
	setp.ne.s32 	%p10, %r17, %r10;
	or.pred  	%p11, %p9, %p10;
	@%p11 bra 	$L__BB1_4;
$L__BB1_3:
	mul.wide.s32 	%rd41, %r9, 4;
	add.s64 	%rd42, %rd1, %rd41;
	mov.b32 	%r37, 0;
	st.global.u32 	[%rd42], %r37;
	bra.uni 	$L__BB1_23;
$L__BB1_4:
	mul.wide.s32 	%rd12, %r9, 4;
	add.s64 	%rd3, %rd2, %rd12;
	ld.global.f32 	%f1, [%rd3];
	setp.eq.s32 	%p12, %r1, 0;
	@%p12 bra 	$L__BB1_6;
	sub.s32 	%r27, %r9, %r7;
	mul.wide.s32 	%rd13, %r27, 4;
	add.s64 	%rd14, %rd2, %rd13;
	ld.global.f32 	%f29, [%rd14];
	bra.uni 	$L__BB1_7;
$L__BB1_6:
	ld.param.u64 	%rd43, [_Z20initialize_u1_kernelPfS_S_S_S_S_S_S__param_2];
	add.s32 	%r28, %r8, %r21;
	cvta.to.global.u64 	%rd15, %rd43;
	mul.wide.s32 	%rd16, %r28, 4;
	add.s64 	%rd17, %rd15, %rd16;
	ld.global.f32 	%f29, [%rd17];
$L__BB1_7:
	add.s32 	%r29, %r4, -1;
	setp.ge.u32 	%p13, %r1, %r29;
	@%p13 bra 	$L__BB1_9;
	mul.wide.s32 	%rd21, %r7, 4;
	add.s64 	%rd22, %rd3, %rd21;
	ld.global.f32 	%f30, [%rd22];
	bra.uni 	$L__BB1_10;
$L__BB1_9:
	add.s32 	%r30, %r8, %r21;
	cvta.to.global.u64 	%rd18, %rd5;
	mul.wide.s32 	%rd19, %r30, 4;
	add.s64 	%rd20, %rd18, %rd19;
	ld.global.f32 	%f30, [%rd20];
$L__BB1_10:
	setp.eq.s32 	%p14, %r17, 0;
	@%p14 bra 	$L__BB1_12;
	sub.s32 	%r31, %r9, %r23;
	mul.wide.s32 	%rd23, %r31, 4;
	add.s64 	%rd24, %rd2, %rd23;
	ld.global.f32 	%f31, [%rd24];
	bra.uni 	$L__BB1_13;
$L__BB1_12:
	ld.param.u64 	%rd44, [_Z20initialize_u1_kernelPfS_S_S_S_S_S_S__param_4];
	mad.lo.s32 	%r32, %r23, %r1, %r21;
	cvta.to.global.u64 	%rd25, %rd44;
	mul.wide.s32 	%rd26, %r32, 4;
	add.s64 	%rd27, %rd25, %rd26;
	ld.global.f32 	%f31, [%rd27];
$L__BB1_13:
	setp.ge.u32 	%p15, %r17, %r10;
	@%p15 bra 	$L__BB1_15;
	mul.wide.s32 	%rd31, %r23, 4;
	add.s64 	%rd32, %rd3, %rd31;
	ld.global.f32 	%f32, [%rd32];
	bra.uni 	$L__BB1_16;
$L__BB1_15:
	mad.lo.s32 	%r33, %r23, %r1, %r21;
	cvta.to.global.u64 	%rd28, %rd7;
	mul.wide.s32 	%rd29, %r33, 4;
	add.s64 	%rd30, %rd28, %rd29;
	ld.global.f32 	%f32, [%rd30];
$L__BB1_16:
	setp.lt.s32 	%p16, %r21, 1;
	@%p16 bra 	$L__BB1_18;
	ld.global.f32 	%f33, [%rd3+-4];
	bra.uni 	$L__BB1_19;
$L__BB1_18:
	mad.lo.s32 	%r34, %r22, %r1, %r17;
	cvta.to.global.u64 	%rd33, %rd8;
	mul.wide.u32 	%rd34, %r34, 4;
	add.s64 	%rd35, %rd33, %rd34;
	ld.global.f32 	%f33, [%rd35];
$L__BB1_19:
	add.s32 	%r35, %r23, -1;
	setp.ge.s32 	%p17, %r21, %r35;
	@%p17 bra 	$L__BB1_21;
	ld.global.f32 	%f34, [%rd3+4];
	bra.uni 	$L__BB1_22;
$L__BB1_21:
	mad.lo.s32 	%r36, %r22, %r1, %r17;
	cvta.to.global.u64 	%rd36, %rd9;
	mul.wide.u32 	%rd37, %r36, 4;
	add.s64 	%rd38, %rd36, %rd37;
	ld.global.f32 	%f34, [%rd38];
$L__BB1_22:
	add.f32 	%f20, %f29, %f30;
	add.f32 	%f21, %f20, %f31;
	add.f32 	%f22, %f21, %f32;
	add.f32 	%f23, %f22, %f33;
	add.f32 	%f24, %f23, %f34;
	fma.rn.f32 	%f25, %f1, 0fC0C00000, %f24;
	ld.const.f32 	%f26, [c_Laplacian];
	mul.f32 	%f27, %f26, %f25;
	fma.rn.f32 	%f28, %f27, 0f3F000000, %f1;
	mul.wide.s32 	%rd39, %r9, 4;
	add.s64 	%rd40, %rd1, %rd39;
	st.global.f32 	[%rd40], %f28;
$L__BB1_23:
	ret;

}
	// .globl	_Z11step_kernelPfS_S_S_S_S_S_S_
.visible .entry _Z11step_kernelPfS_S_S_S_S_S_S_(
	.param .u64 .ptr .align 1 _Z11step_kernelPfS_S_S_S_S_S_S__param_0,
	.param .u64 .ptr .align 1 _Z11step_kernelPfS_S_S_S_S_S_S__param_1,
	.param .u64 .ptr .align 1 _Z11step_kernelPfS_S_S_S_S_S_S__param_2,
	.param .u64 .ptr .align 1 _Z11step_kernelPfS_S_S_S_S_S_S__param_3,
	.param .u64 .ptr .align 1 _Z11step_kernelPfS_S_S_S_S_S_S__param_4,
	.param .u64 .ptr .align 1 _Z11step_kernelPfS_S_S_S_S_S_S__param_5,
	.param .u64 .ptr .align 1 _Z11step_kernelPfS_S_S_S_S_S_S__param_6,
	.param .u64 .ptr .align 1 _Z11step_kernelPfS_S_S_S_S_S_S__param_7
)
{
	.reg .pred 	%p<18>;
	.reg .b32 	%r<37>;
	.reg .b32 	%f<37>;
	.reg .b64 	%rd<43>;

	ld.param.u64 	%rd10, [_Z11step_kernelPfS_S_S_S_S_S_S__param_0];
	ld.param.u64 	%rd4, [_Z11step_kernelPfS_S_S_S_S_S_S__param_2];
	ld.param.u64 	%rd6, [_Z11step_kernelPfS_S_S_S_S_S_S__param_4];
	ld.param.u64 	%rd7, [_Z11step_kernelPfS_S_S_S_S_S_S__param_5];
	ld.param.u64 	%rd8, [_Z11step_kernelPfS_S_S_S_S_S_S__param_6];
	ld.param.u64 	%rd9, [_Z11step_kernelPfS_S_S_S_S_S_S__param_7];
	cvta.to.global.u64 	%rd1, %rd10;
	mov.u32 	%r11, %ctaid.z;
	mov.u32 	%r12, %ntid.z;
	mov.u32 	%r13, %tid.z;
	mad.lo.s32 	%r1, %r11, %r12, %r13;
	mov.u32 	%r14, %ctaid.y;
	mov.u32 	%r15, %ntid.y;
	mov.u32 	%r16, %tid.y;
	mad.lo.s32 	%r17, %r14, %r15, %r16;
	mov.u32 	%r18, %ctaid.x;
	mov.u32 	%r19, %ntid.x;
	mov.u32 	%r20, %tid.x;
	mad.lo.s32 	%r21, %r18, %r19, %r20;
	ld.const.u32 	%r4, [c_N];
	setp.ge.s32 	%p1, %r1, %r4;
	ld.const.u32 	%r22, [c_M];
	setp.ge.s32 	%p2, %r17, %r22;
	or.pred  	%p3, %p1, %p2;
	ld.const.u32 	%r23, [c_K];
	setp.ge.s32 	%p4, %r21, %r23;
	or.pred  	%p5, %p3, %p4;
	@%p5 bra 	$L__BB2_22;
	ld.const.u32 	%r24, [c_MLow0];
	setp.ne.s32 	%p6, %r24, 0;
	setp.eq.s32 	%p7, %r17, 0;
	and.pred  	%p8, %p6, %p7;
	@%p8 bra 	$L__BB2_22;
	ld.const.u32 	%r25, [c_JRight];
	setp.ne.s32 	%p9, %r25, 0;
	add.s32 	%r7, %r22, -1;
	setp.eq.s32 	%p10, %r17, %r7;
	and.pred  	%p11, %p9, %p10;
	@%p11 bra 	$L__BB2_22;
	ld.const.u32 	%r8, [c_MK];
	mul.lo.s32 	%r9, %r23, %r17;
	mad.lo.s32 	%r26, %r8, %r1, %r21;
	add.s32 	%r10, %r26, %r9;
	mul.wide.s32 	%rd11, %r10, 4;
	add.s64 	%rd2, %rd1, %rd11;
	ld.global.f32 	%f1, [%rd2];
	setp.eq.s32 	%p12, %r1, 0;
	@%p12 bra 	$L__BB2_5;
	sub.s32 	%r27, %r10, %r8;
	mul.wide.s32 	%rd12, %r27, 4;
	add.s64 	%rd13, %rd1, %rd12;
	ld.global.f32 	%f31, [%rd13];
	bra.uni 	$L__BB2_6;
$L__BB2_5:
	add.s32 	%r28, %r9, %r21;
	cvta.to.global.u64 	%rd14, %rd4;
	mul.wide.s32 	%rd15, %r28, 4;
	add.s64 	%rd16, %rd14, %rd15;
	ld.global.f32 	%f31, [%rd16];
$L__BB2_6:
	add.s32 	%r29, %r4, -1;
	setp.ge.u32 	%p13, %r1, %r29;
	@%p13 bra 	$L__BB2_8;
	mul.wide.s32 	%rd20, %r8, 4;
	add.s64 	%rd21, %rd2, %rd20;
	ld.global.f32 	%f32, [%rd21];
	bra.uni 	$L__BB2_9;
$L__BB2_8:
	ld.param.u64 	%rd42, [_Z11step_kernelPfS_S_S_S_S_S_S__param_3];
	add.s32 	%r30, %r9, %r21;
	cvta.to.global.u64 	%rd17, %rd42;
	mul.wide.s32 	%rd18, %r30, 4;
	add.s64 	%rd19, %rd17, %rd18;
	ld.global.f32 	%f32, [%rd19];
$L__BB2_9:
	setp.eq.s32 	%p14, %r17, 0;
	@%p14 bra 	$L__BB2_11;
	sub.s32 	%r31, %r10, %r23;
	mul.wide.s32 	%rd22, %r31, 4;
	add.s64 	%rd23, %rd1, %rd22;
	ld.global.f32 	%f33, [%rd23];
	bra.uni 	$L__BB2_12;
$L__BB2_11:
	mad.lo.s32 	%r32, %r23, %r1, %r21;
	cvta.to.global.u64 	%rd24, %rd6;
	mul.wide.s32 	%rd25, %r32, 4;
	add.s64 	%rd26, %rd24, %rd25;
	ld.global.f32 	%f33, [%rd26];
$L__BB2_12:
	setp.ge.u32 	%p15, %r17, %r7;
	@%p15 bra 	$L__BB2_14;
	mul.wide.s32 	%rd30, %r23, 4;
	add.s64 	%rd31, %rd2, %rd30;
	ld.global.f32 	%f34, [%rd31];
	bra.uni 	$L__BB2_15;
$L__BB2_14:
	mad.lo.s32 	%r33, %r23, %r1, %r21;
	cvta.to.global.u64 	%rd27, %rd7;
	mul.wide.s32 	%rd28, %r33, 4;
	add.s64 	%rd29, %rd27, %rd28;
	ld.global.f32 	%f34, [%rd29];
$L__BB2_15:
	setp.lt.s32 	%p16, %r21, 1;
	@%p16 bra 	$L__BB2_17;
	ld.global.f32 	%f35, [%rd2+-4];
	bra.uni 	$L__BB2_18;
$L__BB2_17:
	mad.lo.s32 	%r34, %r22, %r1, %r17;
	cvta.to.global.u64 	%rd32, %rd8;
	mul.wide.u32 	%rd33, %r34, 4;
	add.s64 	%rd34, %rd32, %rd33;
	ld.global.f32 	%f35, [%rd34];
$L__BB2_18:
	add.s32 	%r35, %r23, -1;
	setp.ge.s32 	%p17, %r21, %r35;
	@%p17 bra 	$L__BB2_20;
	ld.global.f32 	%f36, [%rd2+4];
	bra.uni 	$L__BB2_21;
$L__BB2_20:
	mad.lo.s32 	%r36, %r22, %r1, %r17;
	cvta.to.global.u64 	%rd35, %rd9;
	mul.wide.u32 	%rd36, %r36, 4;
	add.s64 	%rd37, %rd35, %rd36;
	ld.global.f32 	%f36, [%rd37];
$L__BB2_21:
	ld.param.u64 	%rd41, [_Z11step_kernelPfS_S_S_S_S_S_S__param_1];
	add.f32 	%f20, %f1, %f1;
	add.f32 	%f21, %f31, %f32;
	add.f32 	%f22, %f21, %f33;
	add.f32 	%f23, %f22, %f34;
	add.f32 	%f24, %f23, %f35;
	add.f32 	%f25, %f24, %f36;
	fma.rn.f32 	%f26, %f20, 0fC0400000, %f25;
	ld.const.f32 	%f27, [c_Laplacian];
	cvta.to.global.u64 	%rd38, %rd41;
	add.s64 	%rd40, %rd38, %rd11;
	ld.global.f32 	%f28, [%rd40];
	sub.f32 	%f29, %f20, %f28;
	fma.rn.f32 	%f30, %f27, %f26, %f29;
	st.global.f32 	[%rd40], %f30;
$L__BB2_22:
	ret;

}


// ===== COMPILED SASS (sm_100) =====

	.target	sm_100

	.elftype	@"ET_EXEC"


//--------------------- .note.nv.tkinfo           --------------------------
	.section	.note.nv.tkinfo,"",@"SHT_NOTE"
	.sectionflags	@"SHF_NOTE_NV_TKINFO"
	.tkinfo
        /*0018*/ 	.word	0x00000002
        /*0030*/ 	.string	""
        /*0030*/ 	.string	"ptxas"
        /*0030*/ 	.string	"Cuda compilation tools, release 13.0, V13.0.88"
        /*0030*/ 	.string	"Build cuda_13.0.r13.0/compiler.36424714_0"
        /*0030*/ 	.string	"-arch sm_100 -m 64 "



//--------------------- .note.nv.cuinfo           --------------------------
	.section	.note.nv.cuinfo,"",@"SHT_NOTE"
	.sectionflags	@"SHF_NOTE_NV_CUINFO"
        /*0018*/ 	.short	0x0002
        /*001a*/ 	.short	0x0064
        /*001c*/ 	.short	0x0082
	.zero		2


//--------------------- .nv.info                  --------------------------
	.section	.nv.info,"",@"SHT_CUDA_INFO"
	.align	4


	//----- nvinfo : EIATTR_REGCOUNT
	.align		4
        /*0000*/ 	.byte	0x04, 0x2f
        /*0002*/ 	.short	(.L_23 - .L_22)
	.align		4
.L_22:
        /*0004*/ 	.word	index@(_Z20initialize_u0_kernelPf)
        /*0008*/ 	.word	0x0000001c


	//----- nvinfo : EIATTR_FRAME_SIZE
	.align		4
.L_23:
        /*000c*/ 	.byte	0x04, 0x11
        /*000e*/ 	.short	(.L_25 - .L_24)
	.align		4
.L_24:
        /*0010*/ 	.word	index@($__internal_3_$__cuda_sm3x_div_rn_noftz_f32_slowpath)
        /*0014*/ 	.word	0x00000020


	//----- nvinfo : EIATTR_FRAME_SIZE
	.align		4
.L_25:
        /*0018*/ 	.byte	0x04, 0x11
        /*001a*/ 	.short	(.L_27 - .L_26)
	.align		4
.L_26:
        /*001c*/ 	.word	index@($__internal_2_$__cuda_sm20_sqrt_rn_f32_slowpath)
        /*0020*/ 	.word	0x00000020


	//----- nvinfo : EIATTR_FRAME_SIZE
	.align		4
.L_27:
        /*0024*/ 	.byte	0x04, 0x11
        /*0026*/ 	.short	(.L_29 - .L_28)
	.align		4
.L_28:
        /*0028*/ 	.word	index@($__internal_1_$__cuda_sm20_rcp_rn_f32_slowpath)
        /*002c*/ 	.word	0x00000020


	//----- nvinfo : EIATTR_FRAME_SIZE
	.align		4
.L_29:
        /*0030*/ 	.byte	0x04, 0x11
        /*0032*/ 	.short	(.L_31 - .L_30)
	.align		4
.L_30:
        /*0034*/ 	.word	index@($__internal_0_$__cuda_sm20_div_rn_f64_full)
        /*0038*/ 	.word	0x00000020


	//----- nvinfo : EIATTR_FRAME_SIZE
	.align		4
.L_31:
        /*003c*/ 	.byte	0x04, 0x11
        /*003e*/ 	.short	(.L_33 - .L_32)
	.align		4
.L_32:
        /*0040*/ 	.word	index@(_Z20initialize_u0_kernelPf)
        /*0044*/ 	.word	0x00000020


	//----- nvinfo : EIATTR_REGCOUNT
	.align		4
.L_33:
        /*0048*/ 	.byte	0x04, 0x2f
        /*004a*/ 	.short	(.L_35 - .L_34)
	.align		4
.L_34:
        /*004c*/ 	.word	index@(_Z20initialize_u1_kernelPfS_S_S_S_S_S_S_)
        /*0050*/ 	.word	0x00000020


	//----- nvinfo : EIATTR_FRAME_SIZE
	.align		4
.L_35:
        /*0054*/ 	.byte	0x04, 0x11
        /*0056*/ 	.short	(.L_37 - .L_36)
	.align		4
.L_36:
        /*0058*/ 	.word	index@(_Z20initialize_u1_kernelPfS_S_S_S_S_S_S_)
        /*005c*/ 	.word	0x00000000


	//----- nvinfo : EIATTR_REGCOUNT
	.align		4
.L_37:
        /*0060*/ 	.byte	0x04, 0x2f
        /*0062*/ 	.short	(.L_39 - .L_38)
	.align		4
.L_38:
        /*0064*/ 	.word	index@(_Z11step_kernelPfS_S_S_S_S_S_S_)
        /*0068*/ 	.word	0x0000001f


	//----- nvinfo : EIATTR_FRAME_SIZE
	.align		4
.L_39:
        /*006c*/ 	.byte	0x04, 0x11
        /*006e*/ 	.short	(.L_41 - .L_40)
	.align		4
.L_40:
        /*0070*/ 	.word	index@(_Z11step_kernelPfS_S_S_S_S_S_S_)
        /*0074*/ 	.word	0x00000000


	//----- nvinfo : EIATTR_MIN_STACK_SIZE
	.align		4
.L_41:
        /*0078*/ 	.byte	0x04, 0x12
        /*007a*/ 	.short	(.L_43 - .L_42)
	.align		4
.L_42:
        /*007c*/ 	.word	index@(_Z11step_kernelPfS_S_S_S_S_S_S_)
        /*0080*/ 	.word	0x00000000


	//----- nvinfo : EIATTR_MIN_STACK_SIZE
	.align		4
.L_43:
        /*0084*/ 	.byte	0x04, 0x12
        /*0086*/ 	.short	(.L_45 - .L_44)
	.align		4
.L_44:
        /*0088*/ 	.word	index@(_Z20initialize_u1_kernelPfS_S_S_S_S_S_S_)
        /*008c*/ 	.word	0x00000000


	//----- nvinfo : EIATTR_MIN_STACK_SIZE
	.align		4
.L_45:
        /*0090*/ 	.byte	0x04, 0x12
        /*0092*/ 	.short	(.L_47 - .L_46)
	.align		4
.L_46:
        /*0094*/ 	.word	index@(_Z20initialize_u0_kernelPf)
        /*0098*/ 	.word	0x00000020
.L_47:


//--------------------- .nv.compat                --------------------------
	.section	.nv.compat,"",@"SHT_CUDA_COMPAT_INFO"
	.align	4
        /*0000*/ 	.byte	0x02, 0x09, 0x00, 0x00, 0x02, 0x02, 0x01, 0x00, 0x02, 0x05, 0x05, 0x00, 0x03, 0x07, 0x01, 0x01
        /*0010*/ 	.byte	0x02, 0x03, 0x00, 0x00, 0x02, 0x06, 0x01, 0x00, 0x04, 0x0b, 0x08, 0x00, 0x01, 0x00, 0x00, 0x00
        /*0020*/ 	.byte	0x00, 0x00, 0x00, 0x00


//--------------------- .nv.info._Z11step_kernelPfS_S_S_S_S_S_S_ --------------------------
	.section	.nv.info._Z11step_kernelPfS_S_S_S_S_S_S_,"",@"SHT_CUDA_INFO"
	.sectionflags	@""
	.align	4


	//----- nvinfo : EIATTR_CUDA_API_VERSION
	.align		4
        /*0000*/ 	.byte	0x04, 0x37
        /*0002*/ 	.short	(.L_49 - .L_48)
.L_48:
        /*0004*/ 	.word	0x00000082


	//----- nvinfo : EIATTR_KPARAM_INFO
	.align		4
.L_49:
        /*0008*/ 	.byte	0x04, 0x17
        /*000a*/ 	.short	(.L_51 - .L_50)
.L_50:
        /*000c*/ 	.word	0x00000000
        /*0010*/ 	.short	0x0007
        /*0012*/ 	.short	0x0038
        /*0014*/ 	.byte	0x00, 0xf5, 0x21, 0x00


	//----- nvinfo : EIATTR_KPARAM_INFO
	.align		4
.L_51:
        /*0018*/ 	.byte	0x04, 0x17
        /*001a*/ 	.short	(.L_53 - .L_52)
.L_52:
        /*001c*/ 	.word	0x00000000
        /*0020*/ 	.short	0x0006
        /*0022*/ 	.short	0x0030
        /*0024*/ 	.byte	0x00, 0xf5, 0x21, 0x00


	//----- nvinfo : EIATTR_KPARAM_INFO
	.align		4
.L_53:
        /*0028*/ 	.byte	0x04, 0x17
        /*002a*/ 	.short	(.L_55 - .L_54)
.L_54:
        /*002c*/ 	.word	0x00000000
        /*0030*/ 	.short	0x0005
        /*0032*/ 	.short	0x0028
        /*0034*/ 	.byte	0x00, 0xf5, 0x21, 0x00


	//----- nvinfo : EIATTR_KPARAM_INFO
	.align		4
.L_55:
        /*0038*/ 	.byte	0x04, 0x17
        /*003a*/ 	.short	(.L_57 - .L_56)
.L_56:
        /*003c*/ 	.word	0x00000000
        /*0040*/ 	.short	0x0004
        /*0042*/ 	.short	0x0020
        /*0044*/ 	.byte	0x00, 0xf5, 0x21, 0x00


	//----- nvinfo : EIATTR_KPARAM_INFO
	.align		4
.L_57:
        /*0048*/ 	.byte	0x04, 0x17
        /*004a*/ 	.short	(.L_59 - .L_58)
.L_58:
        /*004c*/ 	.word	0x00000000
        /*0050*/ 	.short	0x0003
        /*0052*/ 	.short	0x0018
        /*0054*/ 	.byte	0x00, 0xf5, 0x21, 0x00


	//----- nvinfo : EIATTR_KPARAM_INFO
	.align		4
.L_59:
        /*0058*/ 	.byte	0x04, 0x17
        /*005a*/ 	.short	(.L_61 - .L_60)
.L_60:
        /*005c*/ 	.word	0x00000000
        /*0060*/ 	.short	0x0002
        /*0062*/ 	.short	0x0010
        /*0064*/ 	.byte	0x00, 0xf5, 0x21, 0x00


	//----- nvinfo : EIATTR_KPARAM_INFO
	.align		4
.L_61:
        /*0068*/ 	.byte	0x04, 0x17
        /*006a*/ 	.short	(.L_63 - .L_62)
.L_62:
        /*006c*/ 	.word	0x00000000
        /*0070*/ 	.short	0x0001
        /*0072*/ 	.short	0x0008
        /*0074*/ 	.byte	0x00, 0xf5, 0x21, 0x00


	//----- nvinfo : EIATTR_KPARAM_INFO
	.align		4
.L_63:
        /*0078*/ 	.byte	0x04, 0x17
        /*007a*/ 	.short	(.L_65 - .L_64)
.L_64:
        /*007c*/ 	.word	0x00000000
        /*0080*/ 	.short	0x0000
        /*0082*/ 	.short	0x0000
        /*0084*/ 	.byte	0x00, 0xf5, 0x21, 0x00


	//----- nvinfo : EIATTR_SPARSE_MMA_MASK
	.align		4
.L_65:
        /*0088*/ 	.byte	0x03, 0x50
        /*008a*/ 	.short	0x0000


	//----- nvinfo : EIATTR_MAXREG_COUNT
	.align		4
        /*008c*/ 	.byte	0x03, 0x1b
        /*008e*/ 	.short	0x00ff


	//----- nvinfo : EIATTR_MERCURY_ISA_VERSION
	.align		4
        /*0090*/ 	.byte	0x03, 0x5f
        /*0092*/ 	.short	0x0101


	//----- nvinfo : EIATTR_VRC_CTA_INIT_COUNT
	.align		4
        /*0094*/ 	.byte	0x02, 0x4a
	.zero		1
	.zero		1


	//----- nvinfo : EIATTR_EXIT_INSTR_OFFSETS
	.align		4
        /*0098*/ 	.byte	0x04, 0x1c
        /*009a*/ 	.short	(.L_67 - .L_66)


	//   ....[0]....
.L_66:
        /*009c*/ 	.word	0x00000120


	//   ....[1]....
        /*00a0*/ 	.word	0x00000160


	//   ....[2]....
        /*00a4*/ 	.word	0x000001c0


	//   ....[3]....
        /*00a8*/ 	.word	0x000005c0


	//----- nvinfo : EIATTR_CBANK_PARAM_SIZE
	.align		4
.L_67:
        /*00ac*/ 	.byte	0x03, 0x19
        /*00ae*/ 	.short	0x0040


	//----- nvinfo : EIATTR_PARAM_CBANK
	.align		4
        /*00b0*/ 	.byte	0x04, 0x0a
        /*00b2*/ 	.short	(.L_69 - .L_68)
	.align		4
.L_68:
        /*00b4*/ 	.word	index@(.nv.constant0._Z11step_kernelPfS_S_S_S_S_S_S_)
        /*00b8*/ 	.short	0x0380
        /*00ba*/ 	.short	0x0040


	//----- nvinfo : EIATTR_SW_WAR
	.align		4
.L_69:
        /*00bc*/ 	.byte	0x04, 0x36
        /*00be*/ 	.short	(.L_71 - .L_70)
.L_70:
        /*00c0*/ 	.word	0x00000008
.L_71:


//--------------------- .nv.info._Z20initialize_u1_kernelPfS_S_S_S_S_S_S_ --------------------------
	.section	.nv.info._Z20initialize_u1_kernelPfS_S_S_S_S_S_S_,"",@"SHT_CUDA_INFO"
	.sectionflags	@""
	.align	4


	//----- nvinfo : EIATTR_CUDA_API_VERSION
	.align		4
        /*0000*/ 	.byte	0x04, 0x37
        /*0002*/ 	.short	(.L_73 - .L_72)
.L_72:
        /*0004*/ 	.word	0x00000082


	//----- nvinfo : EIATTR_KPARAM_INFO
	.align		4
.L_73:
        /*0008*/ 	.byte	0x04, 0x17
        /*000a*/ 	.short	(.L_75 - .L_74)
.L_74:
        /*000c*/ 	.word	0x00000000
        /*0010*/ 	.short	0x0007
        /*0012*/ 	.short	0x0038
        /*0014*/ 	.byte	0x00, 0xf5, 0x21, 0x00


	//----- nvinfo : EIATTR_KPARAM_INFO
	.align		4
.L_75:
        /*0018*/ 	.byte	0x04, 0x17
        /*001a*/ 	.short	(.L_77 - .L_76)
.L_76:
        /*001c*/ 	.word	0x00000000
        /*0020*/ 	.short	0x0006
        /*0022*/ 	.short	0x0030
        /*0024*/ 	.byte	0x00, 0xf5, 0x21, 0x00


	//----- nvinfo : EIATTR_KPARAM_INFO
	.align		4
.L_77:
        /*0028*/ 	.byte	0x04, 0x17
        /*002a*/ 	.short	(.L_79 - .L_78)
.L_78:
        /*002c*/ 	.word	0x00000000
        /*0030*/ 	.short	0x0005
        /*0032*/ 	.short	0x0028
        /*0034*/ 	.byte	0x00, 0xf5, 0x21, 0x00


	//----- nvinfo : EIATTR_KPARAM_INFO
	.align		4
.L_79:
        /*0038*/ 	.byte	0x04, 0x17
        /*003a*/ 	.short	(.L_81 - .L_80)
.L_80:
        /*003c*/ 	.word	0x00000000
        /*0040*/ 	.short	0x0004
        /*0042*/ 	.short	0x0020
        /*0044*/ 	.byte	0x00, 0xf5, 0x21, 0x00


	//----- nvinfo : EIATTR_KPARAM_INFO
	.align		4
.L_81:
        /*0048*/ 	.byte	0x04, 0x17
        /*004a*/ 	.short	(.L_83 - .L_82)
.L_82:
        /*004c*/ 	.word	0x00000000
        /*0050*/ 	.short	0x0003
        /*0052*/ 	.short	0x0018
        /*0054*/ 	.byte	0x00, 0xf5, 0x21, 0x00


	//----- nvinfo : EIATTR_KPARAM_INFO
	.align		4
.L_83:
        /*0058*/ 	.byte	0x04, 0x17
        /*005a*/ 	.short	(.L_85 - .L_84)
.L_84:
        /*005c*/ 	.word	0x00000000
        /*0060*/ 	.short	0x0002
        /*0062*/ 	.short	0x0010
        /*0064*/ 	.byte	0x00, 0xf5, 0x21, 0x00


	//----- nvinfo : EIATTR_KPARAM_INFO
	.align		4
.L_85:
        /*0068*/ 	.byte	0x04, 0x17
        /*006a*/ 	.short	(.L_87 - .L_86)
.L_86:
        /*006c*/ 	.word	0x00000000
        /*0070*/ 	.short	0x0001
        /*0072*/ 	.short	0x0008
        /*0074*/ 	.byte	0x00, 0xf5, 0x21, 0x00


	//----- nvinfo : EIATTR_KPARAM_INFO
	.align		4
.L_87:
        /*0078*/ 	.byte	0x04, 0x17
        /*007a*/ 	.short	(.L_89 - .L_88)
.L_88:
        /*007c*/ 	.word	0x00000000
        /*0080*/ 	.short	0x0000
        /*0082*/ 	.short	0x0000
        /*0084*/ 	.byte	0x00, 0xf5, 0x21, 0x00


	//----- nvinfo : EIATTR_SPARSE_MMA_MASK
	.align		4
.L_89:
        /*0088*/ 	.byte	0x03, 0x50
        /*008a*/ 	.short	0x0000


	//----- nvinfo : EIATTR_MAXREG_COUNT
	.align		4
        /*008c*/ 	.byte	0x03, 0x1b
        /*008e*/ 	.short	0x00ff


	//----- nvinfo : EIATTR_MERCURY_ISA_VERSION
	.align		4
        /*0090*/ 	.byte	0x03, 0x5f
        /*0092*/ 	.short	0x0101


	//----- nvinfo : EIATTR_VRC_CTA_INIT_COUNT
	.align		4
        /*0094*/ 	.byte	0x02, 0x4a
	.zero		1
	.zero		1


	//----- nvinfo : EIATTR_EXIT_INSTR_OFFSETS
	.align		4
        /*0098*/ 	.byte	0x04, 0x1c
        /*009a*/ 	.short	(.L_91 - .L_90)


	//   ....[0]....
.L_90:
        /*009c*/ 	.word	0x00000120


	//   ....[1]....
        /*00a0*/ 	.word	0x00000250


	//   ....[2]....
        /*00a4*/ 	.word	0x00000600


	//----- nvinfo : EIATTR_CRS_STACK_SIZE
	.align		4
.L_91:
        /*00a8*/ 	.byte	0x04, 0x1e
        /*00aa*/ 	.short	(.L_93 - .L_92)
.L_92:
        /*00ac*/ 	.word	0x00000000


	//----- nvinfo : EIATTR_CBANK_PARAM_SIZE
	.align		4
.L_93:
        /*00b0*/ 	.byte	0x03, 0x19
        /*00b2*/ 	.short	0x0040


	//----- nvinfo : EIATTR_PARAM_CBANK
	.align		4
        /*00b4*/ 	.byte	0x04, 0x0a
        /*00b6*/ 	.short	(.L_95 - .L_94)
	.align		4
.L_94:
        /*00b8*/ 	.word	index@(.nv.constant0._Z20initialize_u1_kernelPfS_S_S_S_S_S_S_)
        /*00bc*/ 	.short	0x0380
        /*00be*/ 	.short	0x0040


	//----- nvinfo : EIATTR_SW_WAR
	.align		4
.L_95:
        /*00c0*/ 	.byte	0x04, 0x36
        /*00c2*/ 	.short	(.L_97 - .L_96)
.L_96:
        /*00c4*/ 	.word	0x00000008
.L_97:


//--------------------- .nv.info._Z20initialize_u0_kernelPf --------------------------
	.section	.nv.info._Z20initialize_u0_kernelPf,"",@"SHT_CUDA_INFO"
	.sectionflags	@""
	.align	4


	//----- nvinfo : EIATTR_CUDA_API_VERSION
	.align		4
        /*0000*/ 	.byte	0x04, 0x37
        /*0002*/ 	.short	(.L_99 - .L_98)
.L_98:
        /*0004*/ 	.word	0x00000082


	//----- nvinfo : EIATTR_KPARAM_INFO
	.align		4
.L_99:
        /*0008*/ 	.byte	0x04, 0x17
        /*000a*/ 	.short	(.L_101 - .L_100)
.L_100:
        /*000c*/ 	.word	0x00000000
        /*0010*/ 	.short	0x0000
        /*0012*/ 	.short	0x0000
        /*0014*/ 	.byte	0x00, 0xf5, 0x21, 0x00


	//----- nvinfo : EIATTR_SPARSE_MMA_MASK
	.align		4
.L_101:
        /*0018*/ 	.byte	0x03, 0x50
        /*001a*/ 	.short	0x0000


	//----- nvinfo : EIATTR_MAXREG_COUNT
	.align		4
        /*001c*/ 	.byte	0x03, 0x1b
        /*001e*/ 	.short	0x00ff


	//----- nvinfo : EIATTR_MERCURY_ISA_VERSION
	.align		4
        /*0020*/ 	.byte	0x03, 0x5f
        /*0022*/ 	.short	0x0101


	//----- nvinfo : EIATTR_VRC_CTA_INIT_COUNT
	.align		4
        /*0024*/ 	.byte	0x02, 0x4a
	.zero		1
	.zero		1


	//----- nvinfo : EIATTR_EXIT_INSTR_OFFSETS
	.align		4
        /*0028*/ 	.byte	0x04, 0x1c
        /*002a*/ 	.short	(.L_103 - .L_102)


	//   ....[0]....
.L_102:
        /*002c*/ 	.word	0x00000130


	//   ....[1]....
        /*0030*/ 	.word	0x00000220


	//   ....[2]....
        /*0034*/ 	.word	0x000020d0


	//----- nvinfo : EIATTR_CRS_STACK_SIZE
	.align		4
.L_103:
        /*0038*/ 	.byte	0x04, 0x1e
        /*003a*/ 	.short	(.L_105 - .L_104)
.L_104:
        /*003c*/ 	.word	0x00000000


	//----- nvinfo : EIATTR_CBANK_PARAM_SIZE
	.align		4
.L_105:
        /*0040*/ 	.byte	0x03, 0x19
        /*0042*/ 	.short	0x0008


	//----- nvinfo : EIATTR_PARAM_CBANK
	.align		4
        /*0044*/ 	.byte	0x04, 0x0a
        /*0046*/ 	.short	(.L_107 - .L_106)
	.align		4
.L_106:
        /*0048*/ 	.word	index@(.nv.constant0._Z20initialize_u0_kernelPf)
        /*004c*/ 	.short	0x0380
        /*004e*/ 	.short	0x0008


	//----- nvinfo : EIATTR_SW_WAR
	.align		4
.L_107:
        /*0050*/ 	.byte	0x04, 0x36
        /*0052*/ 	.short	(.L_109 - .L_108)
.L_108:
        /*0054*/ 	.word	0x00000008
.L_109:


//--------------------- .nv.callgraph             --------------------------
	.section	.nv.callgraph,"",@"SHT_CUDA_CALLGRAPH"
	.align	4
	.sectionentsize	8
	.align		4
        /*0000*/ 	.word	0x00000000
	.align		4
        /*0004*/ 	.word	0xffffffff
	.align		4
        /*0008*/ 	.word	0x00000000
	.align		4
        /*000c*/ 	.word	0xfffffffe
	.align		4
        /*0010*/ 	.word	0x00000000
	.align		4
        /*0014*/ 	.word	0xfffffffd
	.align		4
        /*0018*/ 	.word	0x00000000
	.align		4
        /*001c*/ 	.word	0xfffffffc


//--------------------- .nv.constant3             --------------------------
	.section	.nv.constant3,"a",@progbits
	.align	4
.nv.constant3:
	.type		c_Lx,@object
	.size		c_Lx,(c_Ly - c_Lx)
c_Lx:
	.zero		4
	.type		c_Ly,@object
	.size		c_Ly,(c_Lz - c_Ly)
c_Ly:
	.zero		4
	.type		c_Lz,@object
	.size		c_Lz,(c_h - c_Lz)
c_Lz:
	.zero		4
	.type		c_h,@object
	.size		c_h,(c_inv_h2 - c_h)
c_h:
	.zero		4
	.type		c_inv_h2,@object
	.size		c_inv_h2,(c_tau - c_inv_h2)
c_inv_h2:
	.zero		4
	.type		c_tau,@object
	.size		c_tau,(c_tau2 - c_tau)
c_tau:
	.zero		4
	.type		c_tau2,@object
	.size		c_tau2,(c_a2 - c_tau2)
c_tau2:
	.zero		4
	.type		c_a2,@object
	.size		c_a2,(c_Laplacian - c_a2)
c_a2:
	.zero		4
	.type		c_Laplacian,@object
	.size		c_Laplacian,(c_N - c_Laplacian)
c_Laplacian:
	.zero		4
	.type		c_N,@object
	.size		c_N,(c_M - c_N)
c_N:
	.zero		4
	.type		c_M,@object
	.size		c_M,(c_K - c_M)
c_M:
	.zero		4
	.type		c_K,@object
	.size		c_K,(c_NLow - c_K)
c_K:
	.zero		4
	.type		c_NLow,@object
	.size		c_NLow,(c_MLow - c_NLow)
c_NLow:
	.zero		4
	.type		c_MLow,@object
	.size		c_MLow,(c_KLow - c_MLow)
c_MLow:
	.zero		4
	.type		c_KLow,@object
	.size		c_KLow,(c_NGlobal - c_KLow)
c_KLow:
	.zero		4
	.type		c_NGlobal,@object
	.size		c_NGlobal,(c_MGlobal - c_NGlobal)
c_NGlobal:
	.zero		4
	.type		c_MGlobal,@object
	.size		c_MGlobal,(c_KGlobal - c_MGlobal)
c_MGlobal:
	.zero		4
	.type		c_KGlobal,@object
	.size		c_KGlobal,(c_MLow0 - c_KGlobal)
c_KGlobal:
	.zero		4
	.type		c_MLow0,@object
	.size		c_MLow0,(c_JRight - c_MLow0)
c_MLow0:
	.zero		4
	.type		c_JRight,@object
	.size		c_JRight,(c_MK - c_JRight)
c_JRight:
	.zero		4
	.type		c_MK,@object
	.size		c_MK,(.L_20 - c_MK)
c_MK:
	.zero		4
.L_20:


//--------------------- .nv.constant4             --------------------------
	.section	.nv.constant4,"a",@progbits
	.align	8
	.align		8
.nv.constant4:
        /*0000*/ 	.dword	__cudart_i2opi_f


//--------------------- .text._Z11step_kernelPfS_S_S_S_S_S_S_ --------------------------
	.section	.text._Z11step_kernelPfS_S_S_S_S_S_S_,"ax",@progbits
	.align	128
        .global         _Z11step_kernelPfS_S_S_S_S_S_S_
        .type           _Z11step_kernelPfS_S_S_S_S_S_S_,@function
        .size           _Z11step_kernelPfS_S_S_S_S_S_S_,(.L_x_55 - _Z11step_kernelPfS_S_S_S_S_S_S_)
        .other          _Z11step_kernelPfS_S_S_S_S_S_S_,@"STO_CUDA_ENTRY STV_DEFAULT"
_Z11step_kernelPfS_S_S_S_S_S_S_:
.text._Z11step_kernelPfS_S_S_S_S_S_S_:
[----:B------:R-:W-:Y:S01]  /*0000*/  LDC R1, c[0x0][0x37c] ;  /* 0x0000df00ff017b82 */ /* 0x000fe20000000800 */
[----:B------:R-:W0:Y:S07]  /*0010*/  S2R R0, SR_TID.Y ;  /* 0x0000000000007919 */ /* 0x000e2e0000002200 */
[----:B------:R-:W1:Y:S01]  /*0020*/  LDC R26, c[0x0][0x368] ;  /* 0x0000da00ff1a7b82 */ /* 0x000e620000000800 */
[----:B------:R-:W2:Y:S01]  /*0030*/  LDCU UR8, c[0x3][0x24] ;  /* 0x00c00480ff0877ac */ /* 0x000ea20008000800 */
[----:B------:R-:W1:Y:S01]  /*0040*/  S2R R5, SR_TID.Z ;  /* 0x0000000000057919 */ /* 0x000e620000002300 */
[----:B------:R-:W3:Y:S05]  /*0050*/  S2R R7, SR_TID.X ;  /* 0x0000000000077919 */ /* 0x000eea0000002100 */
[----:B------:R-:W0:Y:S08]  /*0060*/  S2UR UR5, SR_CTAID.Y ;  /* 0x00000000000579c3 */ /* 0x000e300000002600 */
[----:B------:R-:W0:Y:S08]  /*0070*/  LDC R3, c[0x0][0x364] ;  /* 0x0000d900ff037b82 */ /* 0x000e300000000800 */
[----:B------:R-:W1:Y:S08]  /*0080*/  S2UR UR4, SR_CTAID.Z ;  /* 0x00000000000479c3 */ /* 0x000e700000002700 */
[----:B------:R-:W4:Y:S08]  /*0090*/  LDC.64 R10, c[0x3][0x28] ;  /* 0x00c00a00ff0a7b82 */ /* 0x000f300000000a00 */
[----:B------:R-:W3:Y:S01]  /*00a0*/  S2UR UR6, SR_CTAID.X ;  /* 0x00000000000679c3 */ /* 0x000ee20000002500 */
[----:B0-----:R-:W-:-:S07]  /*00b0*/  IMAD R3, R3, UR5, R0 ;  /* 0x0000000503037c24 */ /* 0x001fce000f8e0200 */
[----:B------:R-:W3:Y:S01]  /*00c0*/  LDC R28, c[0x0][0x360] ;  /* 0x0000d800ff1c7b82 */ /* 0x000ee20000000800 */
[----:B-1----:R-:W-:Y:S01]  /*00d0*/  IMAD R26, R26, UR4, R5 ;  /* 0x000000041a1a7c24 */ /* 0x002fe2000f8e0205 */
[----:B----4-:R-:W-:-:S04]  /*00e0*/  ISETP.GE.AND P0, PT, R3, R10, PT ;  /* 0x0000000a0300720c */ /* 0x010fc80003f06270 */
[----:B--2---:R-:W-:Y:S01]  /*00f0*/  ISETP.GE.OR P0, PT, R26, UR8, P0 ;  /* 0x000000081a007c0c */ /* 0x004fe20008706670 */
[----:B---3--:R-:W-:-:S05]  /*0100*/  IMAD R28, R28, UR6, R7 ;  /* 0x000000061c1c7c24 */ /* 0x008fca000f8e0207 */
[----:B------:R-:W-:-:S13]  /*0110*/  ISETP.GE.OR P0, PT, R28, R11, P0 ;  /* 0x0000000b1c00720c */ /* 0x000fda0000706670 */
[----:B------:R-:W-:Y:S05]  /*0120*/  @P0 EXIT ;  /* 0x000000000000094d */ /* 0x000fea0003800000 */
[----:B------:R-:W0:Y:S01]  /*0130*/  LDCU UR4, c[0x3][0x48] ;  /* 0x00c00900ff0477ac */ /* 0x000e220008000800 */
[----:B------:R-:W-:Y:S02]  /*0140*/  ISETP.NE.AND P0, PT, R3, RZ, PT ;  /* 0x000000ff0300720c */ /* 0x000fe40003f05270 */
[----:B0-----:R-:W-:-:S13]  /*0150*/  ISETP.NE.AND P1, PT, RZ, UR4, PT ;  /* 0x00000004ff007c0c */ /* 0x001fda000bf25270 */
[----:B------:R-:W-:Y:S05]  /*0160*/  @!P0 EXIT P1 ;  /* 0x000000000000894d */ /* 0x000fea0000800000 */
[----:B------:R-:W0:Y:S01]  /*0170*/  LDCU UR4, c[0x3][0x4c] ;  /* 0x00c00980ff0477ac */ /* 0x000e220008000800 */
[----:B------:R-:W-:Y:S01]  /*0180*/  IADD3 R2, PT, PT, R10, -0x1, RZ ;  /* 0xffffffff0a027810 */ /* 0x000fe20007ffe0ff */
[----:B------:R-:W1:Y:S03]  /*0190*/  LDCU.64 UR6, c[0x0][0x358] ;  /* 0x00006b00ff0677ac */ /* 0x000e660008000a00 */
[----:B------:R-:W-:Y:S02]  /*01a0*/  ISETP.NE.AND P1, PT, R3, R2, PT ;  /* 0x000000020300720c */ /* 0x000fe40003f25270 */
[----:B0-----:R-:W-:-:S13]  /*01b0*/  ISETP.NE.AND P2, PT, RZ, UR4, PT ;  /* 0x00000004ff007c0c */ /* 0x001fda000bf45270 */
[----:B-1----:R-:W-:Y:S05]  /*01c0*/  @!P1 EXIT P2 ;  /* 0x000000000000994d */ /* 0x002fea0001000000 */
[----:B------:R-:W0:Y:S01]  /*01d0*/  LDC R15, c[0x3][0x50] ;  /* 0x00c01400ff0f7b82 */ /* 0x000e220000000800 */
[----:B------:R-:W-:Y:S01]  /*01e0*/  ISETP.NE.AND P1, PT, R26, RZ, PT ;  /* 0x000000ff1a00720c */ /* 0x000fe20003f25270 */
[----:B------:R-:W-:-:S06]  /*01f0*/  UIADD3 UR4, UPT, UPT, UR8, -0x1, URZ ;  /* 0xffffffff08047890 */ /* 0x000fcc000fffe0ff */
[----:B------:R-:W1:Y:S01]  /*0200*/  LDC.64 R4, c[0x0][0x380] ;  /* 0x0000e000ff047b82 */ /* 0x000e620000000a00 */
[----:B------:R-:W-:Y:S02]  /*0210*/  ISETP.GE.U32.AND P2, PT, R26, UR4, PT ;  /* 0x000000041a007c0c */ /* 0x000fe4000bf46070 */
[C---:B------:R-:W-:Y:S02]  /*0220*/  ISETP.GE.U32.AND P3, PT, R3.reuse, R2, PT ;  /* 0x000000020300720c */ /* 0x040fe40003f66070 */
[----:B------:R-:W-:Y:S01]  /*0230*/  ISETP.GE.AND P4, PT, R28, 0x1, PT ;  /* 0x000000011c00780c */ /* 0x000fe20003f86270 */
[--C-:B0-----:R-:W-:Y:S02]  /*0240*/  IMAD R24, R26, R15, R28.reuse ;  /* 0x0000000f1a187224 */ /* 0x101fe400078e021c */
[----:B------:R-:W0:Y:S01]  /*0250*/  @!P1 LDC.64 R18, c[0x0][0x390] ;  /* 0x0000e400ff129b82 */ /* 0x000e220000000a00 */
[CC--:B------:R-:W-:Y:S01]  /*0260*/  @!P1 IMAD R17, R3.reuse, R11.reuse, R28 ;  /* 0x0000000b03119224 */ /* 0x0c0fe200078e021c */
[----:B------:R-:W2:Y:S01]  /*0270*/  LDCU UR4, c[0x3][0x20] ;  /* 0x00c00400ff0477ac */ /* 0x000ea20008000800 */
[----:B------:R-:W-:-:S04]  /*0280*/  IMAD R24, R3, R11, R24 ;  /* 0x0000000b03187224 */ /* 0x000fc800078e0218 */
[C-C-:B-1----:R-:W-:Y:S01]  /*0290*/  IMAD.WIDE R8, R24.reuse, 0x4, R4.reuse ;  /* 0x0000000418087825 */ /* 0x142fe200078e0204 */
[----:B------:R-:W-:Y:S01]  /*02a0*/  @P1 IADD3 R13, PT, PT, R24, -R15, RZ ;  /* 0x8000000f180d1210 */ /* 0x000fe20007ffe0ff */
[----:B------:R-:W1:Y:S04]  /*02b0*/  @P2 LDC.64 R20, c[0x0][0x398] ;  /* 0x0000e600ff142b82 */ /* 0x000e680000000a00 */
[----:B------:R-:W-:-:S05]  /*02c0*/  @P1 IMAD.WIDE R12, R13, 0x4, R4 ;  /* 0x000000040d0c1825 */ /* 0x000fca00078e0204 */
[----:B------:R3:W4:Y:S01]  /*02d0*/  @P1 LDG.E R0, desc[UR6][R12.64] ;  /* 0x000000060c001981 */ /* 0x000722000c1e1900 */
[----:B------:R-:W-:Y:S01]  /*02e0*/  @P0 IADD3 R23, PT, PT, R24, -R11, RZ ;  /* 0x8000000b18170210 */ /* 0x000fe20007ffe0ff */
[----:B------:R-:W-:-:S04]  /*02f0*/  @!P2 IMAD.WIDE R14, R15, 0x4, R8 ;  /* 0x000000040f0ea825 */ /* 0x000fc800078e0208 */
[----:B------:R-:W-:Y:S01]  /*0300*/  @P0 IMAD.WIDE R22, R23, 0x4, R4 ;  /* 0x0000000417160825 */ /* 0x000fe200078e0204 */
[C---:B------:R-:W-:Y:S01]  /*0310*/  IADD3 R5, PT, PT, R11.reuse, -0x1, RZ ;  /* 0xffffffff0b057810 */ /* 0x040fe20007ffe0ff */
[----:B------:R5:W4:Y:S01]  /*0320*/  @!P2 LDG.E R7, desc[UR6][R14.64] ;  /* 0x000000060e07a981 */ /* 0x000b22000c1e1900 */
[----:B---3--:R-:W3:Y:S02]  /*0330*/  @!P0 LDC.64 R12, c[0x0][0x3a0] ;  /* 0x0000e800ff0c8b82 */ /* 0x008ee40000000a00 */
[----:B------:R-:W-:Y:S01]  /*0340*/  ISETP.GE.AND P5, PT, R28, R5, PT ;  /* 0x000000051c00720c */ /* 0x000fe20003fa6270 */
[----:B------:R-:W-:Y:S01]  /*0350*/  @!P3 IMAD.WIDE R4, R11, 0x4, R8 ;  /* 0x000000040b04b825 */ /* 0x000fe200078e0208 */
[----:B------:R2:W4:Y:S05]  /*0360*/  @P0 LDG.E R6, desc[UR6][R22.64] ;  /* 0x0000000616060981 */ /* 0x00052a000c1e1900 */
[----:B------:R-:W4:Y:S01]  /*0370*/  @!P3 LDG.E R5, desc[UR6][R4.64] ;  /* 0x000000060405b981 */ /* 0x000f22000c1e1900 */
[----:B-----5:R-:W5:Y:S05]  /*0380*/  @P3 LDC.64 R14, c[0x0][0x3a8] ;  /* 0x0000ea00ff0e3b82 */ /* 0x020f6a0000000a00 */
[----:B------:R-:W4:Y:S04]  /*0390*/  @!P5 LDG.E R2, desc[UR6][R8.64+0x4] ;  /* 0x000004060802d981 */ /* 0x000f28000c1e1900 */
[----:B------:R-:W4:Y:S01]  /*03a0*/  @P4 LDG.E R4, desc[UR6][R8.64+-0x4] ;  /* 0xfffffc0608044981 */ /* 0x000f22000c1e1900 */
[----:B0-----:R-:W-:-:S02]  /*03b0*/  @!P1 IMAD.WIDE R18, R17, 0x4, R18 ;  /* 0x0000000411129825 */ /* 0x001fc400078e0212 */
[----:B------:R-:W0:Y:S02]  /*03c0*/  @!P4 LDC.64 R16, c[0x0][0x3b0] ;  /* 0x0000ec00ff10cb82 */ /* 0x000e240000000a00 */
[----:B--2---:R-:W-:-:S04]  /*03d0*/  @P2 IMAD R23, R3, R11, R28 ;  /* 0x0000000b03172224 */ /* 0x004fc800078e021c */
[----:B-1----:R-:W-:Y:S01]  /*03e0*/  @P2 IMAD.WIDE R20, R23, 0x4, R20 ;  /* 0x0000000417142825 */ /* 0x002fe200078e0214 */
[----:B------:R-:W2:Y:S01]  /*03f0*/  LDG.E R8, desc[UR6][R8.64] ;  /* 0x0000000608087981 */ /* 0x000ea2000c1e1900 */
[----:B------:R-:W1:Y:S02]  /*0400*/  LDC.64 R22, c[0x0][0x388] ;  /* 0x0000e200ff167b82 */ /* 0x000e640000000a00 */
[CCC-:B------:R-:W-:Y:S02]  /*0410*/  @!P0 IMAD R25, R26.reuse, R11.reuse, R28.reuse ;  /* 0x0000000b1a198224 */ /* 0x1c0fe400078e021c */
[----:B------:R-:W-:Y:S02]  /*0420*/  @P3 IMAD R11, R26, R11, R28 ;  /* 0x0000000b1a0b3224 */ /* 0x000fe400078e021c */
[----:B---3--:R-:W-:-:S04]  /*0430*/  @!P0 IMAD.WIDE R12, R25, 0x4, R12 ;  /* 0x00000004190c8825 */ /* 0x008fc800078e020c */
[----:B-----5:R-:W-:-:S04]  /*0440*/  @P3 IMAD.WIDE R14, R11, 0x4, R14 ;  /* 0x000000040b0e3825 */ /* 0x020fc800078e020e */
[CCC-:B------:R-:W-:Y:S02]  /*0450*/  @!P4 IMAD R11, R26.reuse, R10.reuse, R3.reuse ;  /* 0x0000000a1a0bc224 */ /* 0x1c0fe400078e0203 */
[----:B------:R-:W-:Y:S02]  /*0460*/  @P5 IMAD R3, R26, R10, R3 ;  /* 0x0000000a1a035224 */ /* 0x000fe400078e0203 */
[----:B0-----:R-:W-:-:S04]  /*0470*/  @!P4 IMAD.WIDE.U32 R16, R11, 0x4, R16 ;  /* 0x000000040b10c825 */ /* 0x001fc800078e0010 */
[----:B-1----:R-:W-:Y:S01]  /*0480*/  IMAD.WIDE R22, R24, 0x4, R22 ;  /* 0x0000000418167825 */ /* 0x002fe200078e0216 */
[----:B------:R0:W4:Y:S04]  /*0490*/  @!P1 LDG.E R0, desc[UR6][R18.64] ;  /* 0x0000000612009981 */ /* 0x000128000c1e1900 */
[----:B------:R-:W4:Y:S01]  /*04a0*/  @P2 LDG.E R7, desc[UR6][R20.64] ;  /* 0x0000000614072981 */ /* 0x000f22000c1e1900 */
[----:B0-----:R-:W0:Y:S03]  /*04b0*/  @P5 LDC.64 R18, c[0x0][0x3b8] ;  /* 0x0000ee00ff125b82 */ /* 0x001e260000000a00 */
[----:B------:R-:W3:Y:S04]  /*04c0*/  @!P0 LDG.E R6, desc[UR6][R12.64] ;  /* 0x000000060c068981 */ /* 0x000ee8000c1e1900 */
[----:B------:R-:W5:Y:S04]  /*04d0*/  @P3 LDG.E R5, desc[UR6][R14.64] ;  /* 0x000000060e053981 */ /* 0x000f68000c1e1900 */
[----:B------:R-:W2:Y:S01]  /*04e0*/  @!P4 LDG.E R4, desc[UR6][R16.64] ;  /* 0x000000061004c981 */ /* 0x000ea2000c1e1900 */
[----:B0-----:R-:W-:-:S03]  /*04f0*/  @P5 IMAD.WIDE.U32 R18, R3, 0x4, R18 ;  /* 0x0000000403125825 */ /* 0x001fc600078e0012 */
[----:B------:R-:W2:Y:S04]  /*0500*/  LDG.E R3, desc[UR6][R22.64] ;  /* 0x0000000616037981 */ /* 0x000ea8000c1e1900 */
[----:B------:R-:W2:Y:S01]  /*0510*/  @P5 LDG.E R2, desc[UR6][R18.64] ;  /* 0x0000000612025981 */ /* 0x000ea2000c1e1900 */
[----:B----4-:R-:W-:-:S04]  /*0520*/  FADD R7, R7, R0 ;  /* 0x0000000007077221 */ /* 0x010fc80000000000 */
[----:B---3--:R-:W-:-:S04]  /*0530*/  FADD R6, R7, R6 ;  /* 0x0000000607067221 */ /* 0x008fc80000000000 */
[----:B-----5:R-:W-:Y:S01]  /*0540*/  FADD R5, R6, R5 ;  /* 0x0000000506057221 */ /* 0x020fe20000000000 */
[----:B--2---:R-:W-:-:S03]  /*0550*/  FADD R0, R8, R8 ;  /* 0x0000000808007221 */ /* 0x004fc60000000000 */
[----:B------:R-:W-:-:S04]  /*0560*/  FADD R5, R5, R4 ;  /* 0x0000000405057221 */ /* 0x000fc80000000000 */
[----:B------:R-:W-:Y:S01]  /*0570*/  FADD R5, R5, R2 ;  /* 0x0000000205057221 */ /* 0x000fe20000000000 */
[----:B------:R-:W-:-:S03]  /*0580*/  FADD R2, R0, -R3 ;  /* 0x8000000300027221 */ /* 0x000fc60000000000 */
[----:B------:R-:W-:-:S04]  /*0590*/  FFMA R5, R0, -3, R5 ;  /* 0xc040000000057823 */ /* 0x000fc80000000005 */
[----:B------:R-:W-:-:S05]  /*05a0*/  FFMA R5, R5, UR4, R2 ;  /* 0x0000000405057c23 */ /* 0x000fca0008000002 */
[----:B------:R-:W-:Y:S01]  /*05b0*/  STG.E desc[UR6][R22.64], R5 ;  /* 0x0000000516007986 */ /* 0x000fe2000c101906 */
[----:B------:R-:W-:Y:S05]  /*05c0*/  EXIT ;  /* 0x000000000000794d */ /* 0x000fea0003800000 */
.L_x_0:
[----:B------:R-:W-:-:S00]  /*05d0*/  BRA `(.L_x_0) ;  /* 0xfffffffc00fc7947 */ /* 0x000fc0000383ffff */
[----:B------:R-:W-:-:S00]  /*05e0*/  NOP ;  /* 0x0000000000007918 */ /* 0x000fc00000000000 */
        /* <DEDUP_REMOVED lines=9> */
.L_x_55:


//--------------------- .text._Z20initialize_u1_kernelPfS_S_S_S_S_S_S_ --------------------------
	.section	.text._Z20initialize_u1_kernelPfS_S_S_S_S_S_S_,"ax",@progbits
	.align	128
        .global         _Z20initialize_u1_kernelPfS_S_S_S_S_S_S_
        .type           _Z20initialize_u1_kernelPfS_S_S_S_S_S_S_,@function
        .size           _Z20initialize_u1_kernelPfS_S_S_S_S_S_S_,(.L_x_56 - _Z20initialize_u1_kernelPfS_S_S_S_S_S_S_)
        .other          _Z20initialize_u1_kernelPfS_S_S_S_S_S_S_,@"STO_CUDA_ENTRY STV_DEFAULT"
_Z20initialize_u1_kernelPfS_S_S_S_S_S_S_:
.text._Z20initialize_u1_kernelPfS_S_S_S_S_S_S_:
        /* <DEDUP_REMOVED lines=20> */
[----:B------:R-:W1:Y:S01]  /*0140*/  LDC R17, c[0x3][0x50] ;  /* 0x00c01400ff117b82 */ /* 0x000e620000000800 */
[----:B------:R-:W-:Y:S01]  /*0150*/  ISETP.NE.AND P1, PT, R24, RZ, PT ;  /* 0x000000ff1800720c */ /* 0x000fe20003f25270 */
[----:B------:R-:W-:Y:S01]  /*0160*/  BSSY.RECONVERGENT B0, `(.L_x_1) ;  /* 0x000000b000007945 */ /* 0x000fe20003800200 */
[----:B------:R-:W2:Y:S01]  /*0170*/  LDCU.64 UR6, c[0x0][0x358] ;  /* 0x00006b00ff0677ac */ /* 0x000ea20008000a00 */
[----:B0-----:R-:W-:Y:S01]  /*0180*/  ISETP.NE.AND P0, PT, RZ, UR4, PT ;  /* 0x00000004ff007c0c */ /* 0x001fe2000bf05270 */
[----:B-1----:R-:W-:-:S04]  /*0190*/  IMAD R4, R25, R17, R26 ;  /* 0x0000001119047224 */ /* 0x002fc800078e021a */
[----:B------:R-:W-:-:S08]  /*01a0*/  IMAD R4, R24, R13, R4 ;  /* 0x0000000d18047224 */ /* 0x000fd000078e0204 */
[----:B--2---:R-:W-:Y:S05]  /*01b0*/  @!P1 BRA P0, `(.L_x_2) ;  /* 0x0000000000149947 */ /* 0x004fea0000000000 */
[----:B------:R-:W0:Y:S01]  /*01c0*/  LDCU UR4, c[0x3][0x4c] ;  /* 0x00c00980ff0477ac */ /* 0x000e220008000800 */
[----:B------:R-:W-:-:S04]  /*01d0*/  IADD3 R5, PT, PT, R12, -0x1, RZ ;  /* 0xffffffff0c057810 */ /* 0x000fc80007ffe0ff */
[----:B------:R-:W-:-:S04]  /*01e0*/  ISETP.NE.AND P0, PT, R24, R5, PT ;  /* 0x000000051800720c */ /* 0x000fc80003f05270 */
[----:B0-----:R-:W-:-:S13]  /*01f0*/  ISETP.EQ.OR P0, PT, RZ, UR4, P0 ;  /* 0x00000004ff007c0c */ /* 0x001fda0008702670 */
[----:B------:R-:W-:Y:S05]  /*0200*/  @P0 BRA `(.L_x_3) ;  /* 0x0000000000140947 */ /* 0x000fea0003800000 */
.L_x_2:
[----:B------:R-:W-:Y:S05]  /*0210*/  BSYNC.RECONVERGENT B0 ;  /* 0x0000000000007941 */ /* 0x000fea0003800200 */
.L_x_1:
[----:B------:R-:W0:Y:S02]  /*0220*/  LDC.64 R2, c[0x0][0x380] ;  /* 0x0000e000ff027b82 */ /* 0x000e240000000a00 */
[----:B0-----:R-:W-:-:S05]  /*0230*/  IMAD.WIDE R4, R4, 0x4, R2 ;  /* 0x0000000404047825 */ /* 0x001fca00078e0202 */
[----:B------:R-:W-:Y:S01]  /*0240*/  STG.E desc[UR6][R4.64], RZ ;  /* 0x000000ff04007986 */ /* 0x000fe2000c101906 */
[----:B------:R-:W-:Y:S05]  /*0250*/  EXIT ;  /* 0x000000000000794d */ /* 0x000fea0003800000 */
.L_x_3:
[----:B------:R-:W0:Y:S01]  /*0260*/  LDC.64 R20, c[0x0][0x388] ;  /* 0x0000e200ff147b82 */ /* 0x000e220000000a00 */
[----:B------:R-:W-:Y:S01]  /*0270*/  UIADD3 UR4, UPT, UPT, UR8, -0x1, URZ ;  /* 0xffffffff08047890 */ /* 0x000fe2000fffe0ff */
[----:B------:R-:W-:-:S05]  /*0280*/  ISETP.NE.AND P0, PT, R25, RZ, PT ;  /* 0x000000ff1900720c */ /* 0x000fca0003f05270 */
[----:B------:R-:W-:Y:S01]  /*0290*/  ISETP.GE.U32.AND P2, PT, R25, UR4, PT ;  /* 0x0000000419007c0c */ /* 0x000fe2000bf46070 */
[----:B------:R-:W1:Y:S01]  /*02a0*/  @!P1 LDC.64 R14, c[0x0][0x3a0] ;  /* 0x0000e800ff0e9b82 */ /* 0x000e620000000a00 */
[----:B------:R-:W-:Y:S02]  /*02b0*/  ISETP.GE.U32.AND P3, PT, R24, R5, PT ;  /* 0x000000051800720c */ /* 0x000fe40003f66070 */
[C---:B------:R-:W-:Y:S01]  /*02c0*/  @P1 IADD3 R5, PT, PT, R4.reuse, -R13, RZ ;  /* 0x8000000d04051210 */ /* 0x040fe20007ffe0ff */
[----:B------:R-:W2:Y:S03]  /*02d0*/  LDCU UR4, c[0x3][0x20] ;  /* 0x00c00400ff0477ac */ /* 0x000ea60008000800 */
[C---:B------:R-:W-:Y:S01]  /*02e0*/  @P0 IADD3 R3, PT, PT, R4.reuse, -R17, RZ ;  /* 0x8000001104030210 */ /* 0x040fe20007ffe0ff */
[----:B------:R-:W3:Y:S01]  /*02f0*/  @!P0 LDC.64 R22, c[0x0][0x390] ;  /* 0x0000e400ff168b82 */ /* 0x000ee20000000a00 */
[----:B0-----:R-:W-:Y:S01]  /*0300*/  IMAD.WIDE R8, R4, 0x4, R20 ;  /* 0x0000000404087825 */ /* 0x001fe200078e0214 */
[----:B------:R-:W-:-:S06]  /*0310*/  ISETP.GE.AND P4, PT, R26, 0x1, PT ;  /* 0x000000011a00780c */ /* 0x000fcc0003f86270 */
[----:B------:R-:W0:Y:S01]  /*0320*/  @P2 LDC.64 R10, c[0x0][0x398] ;  /* 0x0000e600ff0a2b82 */ /* 0x000e220000000a00 */
[----:B------:R-:W-:-:S04]  /*0330*/  @P0 IMAD.WIDE R2, R3, 0x4, R20 ;  /* 0x0000000403020825 */ /* 0x000fc800078e0214 */
[----:B------:R-:W-:Y:S01]  /*0340*/  @!P2 IMAD.WIDE R16, R17, 0x4, R8 ;  /* 0x000000041110a825 */ /* 0x000fe200078e0208 */
[----:B------:R-:W4:Y:S03]  /*0350*/  @P0 LDG.E R0, desc[UR6][R2.64] ;  /* 0x0000000602000981 */ /* 0x000f26000c1e1900 */
[----:B------:R-:W-:Y:S01]  /*0360*/  @P1 IMAD.WIDE R20, R5, 0x4, R20 ;  /* 0x0000000405141825 */ /* 0x000fe200078e0214 */
[C---:B------:R-:W-:Y:S01]  /*0370*/  IADD3 R5, PT, PT, R13.reuse, -0x1, RZ ;  /* 0xffffffff0d057810 */ /* 0x040fe20007ffe0ff */
[----:B------:R5:W4:Y:S02]  /*0380*/  @!P2 LDG.E R7, desc[UR6][R16.64] ;  /* 0x000000061007a981 */ /* 0x000b24000c1e1900 */
[----:B------:R-:W-:Y:S01]  /*0390*/  @!P3 IMAD.WIDE R28, R13, 0x4, R8 ;  /* 0x000000040d1cb825 */ /* 0x000fe200078e0208 */
[----:B------:R-:W-:Y:S01]  /*03a0*/  ISETP.GE.AND P5, PT, R26, R5, PT ;  /* 0x000000051a00720c */ /* 0x000fe20003fa6270 */
[----:B------:R2:W4:Y:S04]  /*03b0*/  @P1 LDG.E R2, desc[UR6][R20.64] ;  /* 0x0000000614021981 */ /* 0x000528000c1e1900 */
[----:B------:R-:W4:Y:S01]  /*03c0*/  @!P3 LDG.E R6, desc[UR6][R28.64] ;  /* 0x000000061c06b981 */ /* 0x000f22000c1e1900 */
[CC--:B------:R-:W-:Y:S01]  /*03d0*/  @!P0 IMAD R19, R24.reuse, R13.reuse, R26 ;  /* 0x0000000d18138224 */ /* 0x0c0fe200078e021a */
[----:B-----5:R-:W5:Y:S02]  /*03e0*/  @P3 LDC.64 R16, c[0x0][0x3a8] ;  /* 0x0000ea00ff103b82 */ /* 0x020f640000000a00 */
[----:B------:R-:W4:Y:S04]  /*03f0*/  @P4 LDG.E R5, desc[UR6][R8.64+-0x4] ;  /* 0xfffffc0608054981 */ /* 0x000f28000c1e1900 */
[----:B------:R-:W4:Y:S01]  /*0400*/  @!P5 LDG.E R3, desc[UR6][R8.64+0x4] ;  /* 0x000004060803d981 */ /* 0x000f22000c1e1900 */
[----:B---3--:R-:W-:Y:S01]  /*0410*/  @!P0 IMAD.WIDE R22, R19, 0x4, R22 ;  /* 0x0000000413168825 */ /* 0x008fe200078e0216 */
[----:B--2---:R-:W2:Y:S08]  /*0420*/  @P5 LDC.64 R20, c[0x0][0x3b8] ;  /* 0x0000ee00ff145b82 */ /* 0x004eb00000000a00 */
[----:B------:R-:W3:Y:S01]  /*0430*/  @!P4 LDC.64 R18, c[0x0][0x3b0] ;  /* 0x0000ec00ff12cb82 */ /* 0x000ee20000000a00 */
[----:B------:R-:W-:Y:S01]  /*0440*/  @P2 IMAD R27, R24, R13, R26 ;  /* 0x0000000d181b2224 */ /* 0x000fe200078e021a */
[----:B------:R-:W4:Y:S03]  /*0450*/  LDG.E R8, desc[UR6][R8.64] ;  /* 0x0000000608087981 */ /* 0x000f26000c1e1900 */
[----:B0-----:R-:W-:-:S04]  /*0460*/  @P2 IMAD.WIDE R10, R27, 0x4, R10 ;  /* 0x000000041b0a2825 */ /* 0x001fc800078e020a */
[CCC-:B------:R-:W-:Y:S02]  /*0470*/  @!P1 IMAD R27, R25.reuse, R13.reuse, R26.reuse ;  /* 0x0000000d191b9224 */ /* 0x1c0fe400078e021a */
[----:B------:R-:W-:Y:S02]  /*0480*/  @P3 IMAD R13, R25, R13, R26 ;  /* 0x0000000d190d3224 */ /* 0x000fe400078e021a */
[----:B-1----:R-:W-:-:S04]  /*0490*/  @!P1 IMAD.WIDE R14, R27, 0x4, R14 ;  /* 0x000000041b0e9825 */ /* 0x002fc800078e020e */
[----:B-----5:R-:W-:-:S04]  /*04a0*/  @P3 IMAD.WIDE R16, R13, 0x4, R16 ;  /* 0x000000040d103825 */ /* 0x020fc800078e0210 */
[CCC-:B------:R-:W-:Y:S02]  /*04b0*/  @!P4 IMAD R13, R25.reuse, R12.reuse, R24.reuse ;  /* 0x0000000c190dc224 */ /* 0x1c0fe400078e0218 */
[----:B------:R-:W-:Y:S02]  /*04c0*/  @P5 IMAD R25, R25, R12, R24 ;  /* 0x0000000c19195224 */ /* 0x000fe400078e0218 */
[----:B---3--:R-:W-:-:S04]  /*04d0*/  @!P4 IMAD.WIDE.U32 R18, R13, 0x4, R18 ;  /* 0x000000040d12c825 */ /* 0x008fc800078e0012 */
[----:B--2---:R-:W-:Y:S01]  /*04e0*/  @P5 IMAD.WIDE.U32 R20, R25, 0x4, R20 ;  /* 0x0000000419145825 */ /* 0x004fe200078e0014 */
[----:B------:R-:W4:Y:S04]  /*04f0*/  @!P0 LDG.E R0, desc[UR6][R22.64] ;  /* 0x0000000616008981 */ /* 0x000f28000c1e1900 */
[----:B------:R0:W4:Y:S04]  /*0500*/  @P2 LDG.E R7, desc[UR6][R10.64] ;  /* 0x000000060a072981 */ /* 0x000128000c1e1900 */
[----:B------:R-:W2:Y:S04]  /*0510*/  @!P1 LDG.E R2, desc[UR6][R14.64] ;  /* 0x000000060e029981 */ /* 0x000ea8000c1e1900 */
[----:B------:R-:W3:Y:S01]  /*0520*/  @P3 LDG.E R6, desc[UR6][R16.64] ;  /* 0x0000000610063981 */ /* 0x000ee2000c1e1900 */
[----:B0-----:R-:W0:Y:S03]  /*0530*/  LDC.64 R10, c[0x0][0x380] ;  /* 0x0000e000ff0a7b82 */ /* 0x001e260000000a00 */
[----:B------:R-:W5:Y:S04]  /*0540*/  @!P4 LDG.E R5, desc[UR6][R18.64] ;  /* 0x000000061205c981 */ /* 0x000f68000c1e1900 */
[----:B------:R-:W5:Y:S01]  /*0550*/  @P5 LDG.E R3, desc[UR6][R20.64] ;  /* 0x0000000614035981 */ /* 0x000f62000c1e1900 */
[----:B0-----:R-:W-:-:S04]  /*0560*/  IMAD.WIDE R10, R4, 0x4, R10 ;  /* 0x00000004040a7825 */ /* 0x001fc800078e020a */
[----:B----4-:R-:W-:-:S04]  /*0570*/  FADD R7, R7, R0 ;  /* 0x0000000007077221 */ /* 0x010fc80000000000 */
[----:B--2---:R-:W-:-:S04]  /*0580*/  FADD R7, R7, R2 ;  /* 0x0000000207077221 */ /* 0x004fc80000000000 */
[----:B---3--:R-:W-:-:S04]  /*0590*/  FADD R6, R7, R6 ;  /* 0x0000000607067221 */ /* 0x008fc80000000000 */
[----:B-----5:R-:W-:-:S04]  /*05a0*/  FADD R6, R6, R5 ;  /* 0x0000000506067221 */ /* 0x020fc80000000000 */
[----:B------:R-:W-:-:S04]  /*05b0*/  FADD R3, R6, R3 ;  /* 0x0000000306037221 */ /* 0x000fc80000000000 */
[----:B------:R-:W-:-:S04]  /*05c0*/  FFMA R3, R8, -6, R3 ;  /* 0xc0c0000008037823 */ /* 0x000fc80000000003 */
[----:B------:R-:W-:-:S04]  /*05d0*/  FMUL R3, R3, UR4 ;  /* 0x0000000403037c20 */ /* 0x000fc80008400000 */
[----:B------:R-:W-:-:S05]  /*05e0*/  FFMA R3, R3, 0.5, R8 ;  /* 0x3f00000003037823 */ /* 0x000fca0000000008 */
[----:B------:R-:W-:Y:S01]  /*05f0*/  STG.E desc[UR6][R10.64], R3 ;  /* 0x000000030a007986 */ /* 0x000fe2000c101906 */
[----:B------:R-:W-:Y:S05]  /*0600*/  EXIT ;  /* 0x000000000000794d */ /* 0x000fea0003800000 */
.L_x_4:
        /* <DEDUP_REMOVED lines=15> */
.L_x_56:


//--------------------- .text._Z20initialize_u0_kernelPf --------------------------
	.section	.text._Z20initialize_u0_kernelPf,"ax",@progbits
	.align	128
        .global         _Z20initialize_u0_kernelPf
        .type           _Z20initialize_u0_kernelPf,@function
        .size           _Z20initialize_u0_kernelPf,(.L_x_54 - _Z20initialize_u0_kernelPf)
        .other          _Z20initialize_u0_kernelPf,@"STO_CUDA_ENTRY STV_DEFAULT"
_Z20initialize_u0_kernelPf:
.text._Z20initialize_u0_kernelPf:
[----:B------:R-:W0:Y:S01]  /*0000*/  LDC R1, c[0x0][0x37c] ;  /* 0x0000df00ff017b82 */ /* 0x000e220000000800 */
[----:B------:R-:W1:Y:S07]  /*0010*/  S2R R0, SR_TID.Y ;  /* 0x0000000000007919 */ /* 0x000e6e0000002200 */
[----:B------:R-:W2:Y:S01]  /*0020*/  LDC R4, c[0x0][0x368] ;  /* 0x0000da00ff047b82 */ /* 0x000ea20000000800 */
[----:B------:R-:W3:Y:S01]  /*0030*/  LDCU.64 UR8, c[0x3][0x28] ;  /* 0x00c00500ff0877ac */ /* 0x000ee20008000a00 */
[----:B0-----:R-:W-:Y:S01]  /*0040*/  VIADD R1, R1, 0xffffffe0 ;  /* 0xffffffe001017836 */ /* 0x001fe20000000000 */
[----:B------:R-:W2:Y:S01]  /*0050*/  S2R R3, SR_TID.Z ;  /* 0x0000000000037919 */ /* 0x000ea20000002300 */
[----:B------:R-:W0:Y:S01]  /*0060*/  LDCU UR7, c[0x3][0x24] ;  /* 0x00c00480ff0777ac */ /* 0x000e220008000800 */
[----:B------:R-:W4:Y:S03]  /*0070*/  S2R R2, SR_TID.X ;  /* 0x0000000000027919 */ /* 0x000f260000002100 */
[----:B------:R-:W1:Y:S08]  /*0080*/  S2UR UR5, SR_CTAID.Y ;  /* 0x00000000000579c3 */ /* 0x000e700000002600 */
[----:B------:R-:W1:Y:S08]  /*0090*/  LDC R5, c[0x0][0x364] ;  /* 0x0000d900ff057b82 */ /* 0x000e700000000800 */
[----:B------:R-:W2:Y:S08]  /*00a0*/  S2UR UR4, SR_CTAID.Z ;  /* 0x00000000000479c3 */ /* 0x000eb00000002700 */
[----:B------:R-:W4:Y:S08]  /*00b0*/  S2UR UR6, SR_CTAID.X ;  /* 0x00000000000679c3 */ /* 0x000f300000002500 */
[----:B------:R-:W4:Y:S01]  /*00c0*/  LDC R9, c[0x0][0x360] ;  /* 0x0000d800ff097b82 */ /* 0x000f220000000800 */
[----:B-1----:R-:W-:-:S05]  /*00d0*/  IMAD R5, R5, UR5, R0 ;  /* 0x0000000505057c24 */ /* 0x002fca000f8e0200 */
[----:B---3--:R-:W-:Y:S01]  /*00e0*/  ISETP.GE.AND P0, PT, R5, UR8, PT ;  /* 0x0000000805007c0c */ /* 0x008fe2000bf06270 */
[----:B--2---:R-:W-:-:S05]  /*00f0*/  IMAD R4, R4, UR4, R3 ;  /* 0x0000000404047c24 */ /* 0x004fca000f8e0203 */
[----:B0-----:R-:W-:Y:S01]  /*0100*/  ISETP.GE.OR P0, PT, R4, UR7, P0 ;  /* 0x0000000704007c0c */ /* 0x001fe20008706670 */
[----:B----4-:R-:W-:-:S05]  /*0110*/  IMAD R9, R9, UR6, R2 ;  /* 0x0000000609097c24 */ /* 0x010fca000f8e0202 */
[----:B------:R-:W-:-:S13]  /*0120*/  ISETP.GE.OR P0, PT, R9, UR9, P0 ;  /* 0x0000000909007c0c */ /* 0x000fda0008706670 */
[----:B------:R-:W-:Y:S05]  /*0130*/  @P0 EXIT ;  /* 0x000000000000094d */ /* 0x000fea0003800000 */
[----:B------:R-:W0:Y:S01]  /*0140*/  LDCU.64 UR6, c[0x3][0x48] ;  /* 0x00c00900ff0677ac */ /* 0x000e220008000a00 */
[----:B------:R-:W-:Y:S01]  /*0150*/  ISETP.NE.AND P0, PT, R5, RZ, PT ;  /* 0x000000ff0500720c */ /* 0x000fe20003f05270 */
[----:B------:R-:W-:-:S06]  /*0160*/  UIADD3 UR4, UPT, UPT, UR8, -0x1, URZ ;  /* 0xffffffff08047890 */ /* 0x000fcc000fffe0ff */
[----:B------:R-:W-:-:S05]  /*0170*/  ISETP.NE.AND P1, PT, R5, UR4, PT ;  /* 0x0000000405007c0c */ /* 0x000fca000bf25270 */
[----:B------:R-:W1:Y:S01]  /*0180*/  LDCU UR4, c[0x3][0x50] ;  /* 0x00c00a00ff0477ac */ /* 0x000e620008000800 */
[----:B0-----:R-:W-:Y:S02]  /*0190*/  ISETP.NE.AND P0, PT, RZ, UR6, !P0 ;  /* 0x00000006ff007c0c */ /* 0x001fe4000c705270 */
[----:B------:R-:W-:Y:S01]  /*01a0*/  ISETP.EQ.OR P1, PT, RZ, UR7, P1 ;  /* 0x00000007ff007c0c */ /* 0x000fe20008f22670 */
[----:B------:R-:W0:Y:S03]  /*01b0*/  LDCU.64 UR6, c[0x0][0x358] ;  /* 0x00006b00ff0677ac */ /* 0x000e260008000a00 */
[----:B------:R-:W-:Y:S01]  /*01c0*/  PLOP3.LUT P0, PT, P0, P1, PT, 0x8, 0x80 ;  /* 0x000000000080781c */ /* 0x000fe20000702170 */
[----:B-1----:R-:W-:-:S12]  /*01d0*/  IMAD R0, R4, UR4, R9 ;  /* 0x0000000404007c24 */ /* 0x002fd8000f8e0209 */
[----:B------:R-:W1:Y:S01]  /*01e0*/  @!P0 LDC.64 R2, c[0x0][0x380] ;  /* 0x0000e000ff028b82 */ /* 0x000e620000000a00 */
[----:B------:R-:W-:-:S04]  /*01f0*/  IMAD R7, R5, UR9, R0 ;  /* 0x0000000905077c24 */ /* 0x000fc8000f8e0200 */
[----:B-1----:R-:W-:-:S05]  /*0200*/  @!P0 IMAD.WIDE R2, R7, 0x4, R2 ;  /* 0x0000000407028825 */ /* 0x002fca00078e0202 */
[----:B0-----:R0:W-:Y:S01]  /*0210*/  @!P0 STG.E desc[UR6][R2.64], RZ ;  /* 0x000000ff02008986 */ /* 0x0011e2000c101906 */
[----:B------:R-:W-:Y:S05]  /*0220*/  @!P0 EXIT ;  /* 0x000000000000894d */ /* 0x000fea0003800000 */
[----:B0-----:R-:W0:Y:S01]  /*0230*/  LDC R3, c[0x3][RZ] ;  /* 0x00c00000ff037b82 */ /* 0x001e220000000800 */
[----:B------:R-:W1:Y:S01]  /*0240*/  LDCU.64 UR4, c[0x3][0x30] ;  /* 0x00c00600ff0477ac */ /* 0x000e620008000a00 */
[----:B------:R-:W2:Y:S01]  /*0250*/  LDCU UR9, c[0x3][0x38] ;  /* 0x00c00700ff0977ac */ /* 0x000ea20008000800 */
[----:B------:R-:W-:Y:S01]  /*0260*/  UMOV UR10, 0x40800000 ;  /* 0x40800000000a7882 */ /* 0x000fe20000000000 */
[----:B------:R-:W3:Y:S01]  /*0270*/  LDCU UR8, c[0x3][0xc] ;  /* 0x00c00180ff0877ac */ /* 0x000ee20008000800 */
[----:B------:R-:W-:Y:S02]  /*0280*/  IMAD.U32 R8, RZ, RZ, UR10 ;  /* 0x0000000aff087e24 */ /* 0x000fe4000f8e00ff */
[----:B-1----:R-:W-:Y:S02]  /*0290*/  VIADD R4, R4, UR4 ;  /* 0x0000000404047c36 */ /* 0x002fe40008000000 */
[----:B------:R-:W-:Y:S02]  /*02a0*/  VIADD R5, R5, UR5 ;  /* 0x0000000505057c36 */ /* 0x000fe40008000000 */
[----:B--2---:R-:W-:-:S02]  /*02b0*/  VIADD R9, R9, UR9 ;  /* 0x0000000909097c36 */ /* 0x004fc40008000000 */
[----:B0-----:R-:W-:Y:S01]  /*02c0*/  FMUL R3, R3, R3 ;  /* 0x0000000303037220 */ /* 0x001fe20000400000 */
[----:B------:R-:W-:Y:S02]  /*02d0*/  I2FP.F32.S32 R6, R4 ;  /* 0x0000000400067245 */ /* 0x000fe40000201400 */
[----:B------:R-:W-:Y:S01]  /*02e0*/  I2FP.F32.S32 R2, R5 ;  /* 0x0000000500027245 */ /* 0x000fe20000201400 */
[----:B------:R-:W0:Y:S01]  /*02f0*/  MUFU.RCP R0, R3 ;  /* 0x0000000300007308 */ /* 0x000e220000001000 */
[----:B------:R-:W-:Y:S01]  /*0300*/  I2FP.F32.S32 R9, R9 ;  /* 0x0000000900097245 */ /* 0x000fe20000201400 */
[----:B---3--:R-:W-:Y:S02]  /*0310*/  FMUL R6, R6, UR8 ;  /* 0x0000000806067c20 */ /* 0x008fe40008400000 */
[----:B------:R-:W-:-:S04]  /*0320*/  FMUL R2, R2, UR8 ;  /* 0x0000000802027c20 */ /* 0x000fc80008400000 */
[----:B------:R-:W1:Y:S01]  /*0330*/  FCHK P0, R8, R3 ;  /* 0x0000000308007302 */ /* 0x000e620000000000 */
[----:B0-----:R-:W-:-:S04]  /*0340*/  FFMA R11, -R3, R0, 1 ;  /* 0x3f800000030b7423 */ /* 0x001fc80000000100 */
[----:B------:R-:W-:-:S04]  /*0350*/  FFMA R0, R0, R11, R0 ;  /* 0x0000000b00007223 */ /* 0x000fc80000000000 */
[----:B------:R-:W-:-:S04]  /*0360*/  FFMA R11, R0, 4, RZ ;  /* 0x40800000000b7823 */ /* 0x000fc800000000ff */
[----:B------:R-:W-:-:S04]  /*0370*/  FFMA R4, -R3, R11, 4 ;  /* 0x4080000003047423 */ /* 0x000fc8000000010b */
[----:B------:R-:W-:Y:S01]  /*0380*/  FFMA R4, R0, R4, R11 ;  /* 0x0000000400047223 */ /* 0x000fe2000000000b */
[----:B------:R-:W-:Y:S01]  /*0390*/  FMUL R0, R9, UR8 ;  /* 0x0000000809007c20 */ /* 0x000fe20008400000 */
[----:B-1----:R-:W-:Y:S06]  /*03a0*/  @!P0 BRA `(.L_x_5) ;  /* 0x0000000000148947 */ /* 0x002fec0003800000 */
[----:B------:R-:W-:Y:S01]  /*03b0*/  IMAD.MOV.U32 R4, RZ, RZ, R3 ;  /* 0x000000ffff047224 */ /* 0x000fe200078e0003 */
[----:B------:R-:W-:Y:S01]  /*03c0*/  MOV R10, 0x3f0 ;  /* 0x000003f0000a7802 */ /* 0x000fe20000000f00 */
[----:B------:R-:W-:-:S07]  /*03d0*/  IMAD.MOV.U32 R3, RZ, RZ, 0x40800000 ;  /* 0x40800000ff037424 */ /* 0x000fce00078e00ff */
[----:B------:R-:W-:Y:S05]  /*03e0*/  CALL.REL.NOINC `($__internal_3_$__cuda_sm3x_div_rn_noftz_f32_slowpath) ;  /* 0x0000002400d87944 */ /* 0x000fea0003c00000 */
[----:B------:R-:W-:-:S07]  /*03f0*/  IMAD.MOV.U32 R4, RZ, RZ, R3 ;  /* 0x000000ffff047224 */ /* 0x000fce00078e0003 */
.L_x_5:
[----:B------:R-:W0:Y:S02]  /*0400*/  LDC R3, c[0x3][0x4] ;  /* 0x00c00100ff037b82 */ /* 0x000e240000000800 */
[----:B0-----:R-:W-:-:S04]  /*0410*/  FMUL R3, R3, R3 ;  /* 0x0000000303037220 */ /* 0x001fc80000400000 */
[----:B------:R-:W-:-:S05]  /*0420*/  VIADD R5, R3, 0x1800000 ;  /* 0x0180000003057836 */ /* 0x000fca0000000000 */
[----:B------:R-:W-:-:S04]  /*0430*/  LOP3.LUT R5, R5, 0x7f800000, RZ, 0xc0, !PT ;  /* 0x7f80000005057812 */ /* 0x000fc800078ec0ff */
[----:B------:R-:W-:-:S13]  /*0440*/  ISETP.GT.U32.AND P0, PT, R5, 0x1ffffff, PT ;  /* 0x01ffffff0500780c */ /* 0x000fda0003f04070 */
[----:B------:R-:W-:Y:S05]  /*0450*/  @P0 BRA `(.L_x_6) ;  /* 0x00000000000c0947 */ /* 0x000fea0003800000 */
[----:B------:R-:W-:-:S07]  /*0460*/  MOV R8, 0x480 ;  /* 0x0000048000087802 */ /* 0x000fce0000000f00 */
[----:B------:R-:W-:Y:S05]  /*0470*/  CALL.REL.NOINC `($__internal_1_$__cuda_sm20_rcp_rn_f32_slowpath) ;  /* 0x00000020008c7944 */ /* 0x000fea0003c00000 */
[----:B------:R-:W-:Y:S05]  /*0480*/  BRA `(.L_x_7) ;  /* 0x0000000000107947 */ /* 0x000fea0003800000 */
.L_x_6:
[----:B------:R-:W0:Y:S02]  /*0490*/  MUFU.RCP R8, R3 ;  /* 0x0000000300087308 */ /* 0x000e240000001000 */
[----:B0-----:R-:W-:-:S04]  /*04a0*/  FFMA R5, R3, R8, -1 ;  /* 0xbf80000003057423 */ /* 0x001fc80000000008 */
[----:B------:R-:W-:-:S04]  /*04b0*/  FADD.FTZ R5, -R5, -RZ ;  /* 0x800000ff05057221 */ /* 0x000fc80000010100 */
[----:B------:R-:W-:-:S07]  /*04c0*/  FFMA R5, R8, R5, R8 ;  /* 0x0000000508057223 */ /* 0x000fce0000000008 */
.L_x_7:
[----:B------:R-:W0:Y:S01]  /*04d0*/  LDC R8, c[0x3][0x8] ;  /* 0x00c00200ff087b82 */ /* 0x000e220000000800 */
[----:B------:R-:W-:Y:S01]  /*04e0*/  UMOV UR4, 0x40800000 ;  /* 0x4080000000047882 */ /* 0x000fe20000000000 */
[----:B------:R-:W-:Y:S01]  /*04f0*/  FADD R5, R5, R4 ;  /* 0x0000000405057221 */ /* 0x000fe20000000000 */
[----:B------:R-:W-:Y:S02]  /*0500*/  IMAD.U32 R11, RZ, RZ, UR4 ;  /* 0x00000004ff0b7e24 */ /* 0x000fe4000f8e00ff */
[----:B0-----:R-:W-:-:S04]  /*0510*/  FMUL R8, R8, R8 ;  /* 0x0000000808087220 */ /* 0x001fc80000400000 */
[----:B------:R-:W0:Y:S08]  /*0520*/  MUFU.RCP R3, R8 ;  /* 0x0000000800037308 */ /* 0x000e300000001000 */
[----:B------:R-:W1:Y:S01]  /*0530*/  FCHK P0, R11, R8 ;  /* 0x000000080b007302 */ /* 0x000e620000000000 */
[----:B0-----:R-:W-:-:S04]  /*0540*/  FFMA R10, -R8, R3, 1 ;  /* 0x3f800000080a7423 */ /* 0x001fc80000000103 */
[----:B------:R-:W-:-:S04]  /*0550*/  FFMA R3, R3, R10, R3 ;  /* 0x0000000a03037223 */ /* 0x000fc80000000003 */
[----:B------:R-:W-:-:S04]  /*0560*/  FFMA R9, R3, 4, RZ ;  /* 0x4080000003097823 */ /* 0x000fc800000000ff */
[----:B------:R-:W-:-:S04]  /*0570*/  FFMA R10, -R8, R9, 4 ;  /* 0x40800000080a7423 */ /* 0x000fc80000000109 */
[----:B------:R-:W-:Y:S01]  /*0580*/  FFMA R10, R3, R10, R9 ;  /* 0x0000000a030a7223 */ /* 0x000fe20000000009 */
[----:B-1----:R-:W-:Y:S06]  /*0590*/  @!P0 BRA `(.L_x_8) ;  /* 0x0000000000148947 */ /* 0x002fec0003800000 */
[----:B------:R-:W-:Y:S01]  /*05a0*/  IMAD.MOV.U32 R4, RZ, RZ, R8 ;  /* 0x000000ffff047224 */ /* 0x000fe200078e0008 */
[----:B------:R-:W-:Y:S01]  /*05b0*/  MOV R10, 0x5e0 ;  /* 0x000005e0000a7802 */ /* 0x000fe20000000f00 */
[----:B------:R-:W-:-:S07]  /*05c0*/  IMAD.MOV.U32 R3, RZ, RZ, 0x40800000 ;  /* 0x40800000ff037424 */ /* 0x000fce00078e00ff */
[----:B------:R-:W-:Y:S05]  /*05d0*/  CALL.REL.NOINC `($__internal_3_$__cuda_sm3x_div_rn_noftz_f32_slowpath) ;  /* 0x00000024005c7944 */ /* 0x000fea0003c00000 */
[----:B------:R-:W-:-:S07]  /*05e0*/  IMAD.MOV.U32 R10, RZ, RZ, R3 ;  /* 0x000000ffff0a7224 */ /* 0x000fce00078e0003 */
.L_x_8:
[----:B------:R-:W-:Y:S01]  /*05f0*/  FADD R3, R5, R10 ;  /* 0x0000000a05037221 */ /* 0x000fe20000000000 */
[----:B------:R-:W-:Y:S03]  /*0600*/  BSSY.RECONVERGENT B0, `(.L_x_9) ;  /* 0x000000c000007945 */ /* 0x000fe60003800200 */
[----:B------:R0:W1:Y:S01]  /*0610*/  MUFU.RSQ R4, R3 ;  /* 0x0000000300047308 */ /* 0x0000620000001400 */
[----:B------:R-:W-:-:S04]  /*0620*/  IADD3 R5, PT, PT, R3, -0xd000000, RZ ;  /* 0xf300000003057810 */ /* 0x000fc80007ffe0ff */
[----:B------:R-:W-:-:S13]  /*0630*/  ISETP.GT.U32.AND P0, PT, R5, 0x727fffff, PT ;  /* 0x727fffff0500780c */ /* 0x000fda0003f04070 */
[----:B01----:R-:W-:Y:S05]  /*0640*/  @!P0 BRA `(.L_x_10) ;  /* 0x00000000000c8947 */ /* 0x003fea0003800000 */
[----:B------:R-:W-:-:S07]  /*0650*/  MOV R11, 0x670 ;  /* 0x00000670000b7802 */ /* 0x000fce0000000f00 */
[----:B------:R-:W-:Y:S05]  /*0660*/  CALL.REL.NOINC `($__internal_2_$__cuda_sm20_sqrt_rn_f32_slowpath) ;  /* 0x0000002000dc7944 */ /* 0x000fea0003c00000 */
[----:B------:R-:W-:Y:S05]  /*0670*/  BRA `(.L_x_11) ;  /* 0x0000000000107947 */ /* 0x000fea0003800000 */
.L_x_10:
[----:B------:R-:W-:Y:S01]  /*0680*/  FMUL.FTZ R8, R3, R4 ;  /* 0x0000000403087220 */ /* 0x000fe20000410000 */
[----:B------:R-:W-:-:S03]  /*0690*/  FMUL.FTZ R4, R4, 0.5 ;  /* 0x3f00000004047820 */ /* 0x000fc60000410000 */
[----:B------:R-:W-:-:S04]  /*06a0*/  FFMA R3, -R8, R8, R3 ;  /* 0x0000000808037223 */ /* 0x000fc80000000103 */
[----:B------:R-:W-:-:S07]  /*06b0*/  FFMA R8, R3, R4, R8 ;  /* 0x0000000403087223 */ /* 0x000fce0000000008 */
.L_x_11:
[----:B------:R-:W-:Y:S05]  /*06c0*/  BSYNC.RECONVERGENT B0 ;  /* 0x0000000000007941 */ /* 0x000fea0003800200 */
.L_x_9:
[----:B------:R-:W0:Y:S01]  /*06d0*/  LDCU UR4, c[0x3][URZ] ;  /* 0x00c00000ff0477ac */ /* 0x000e220008000800 */
[----:B------:R-:W-:Y:S01]  /*06e0*/  IMAD.MOV.U32 R4, RZ, RZ, 0x1 ;  /* 0x00000001ff047424 */ /* 0x000fe200078e00ff */
[----:B------:R-:W1:Y:S01]  /*06f0*/  F2F.F64.F32 R12, R6 ;  /* 0x00000006000c7310 */ /* 0x000e620000201800 */
[----:B------:R-:W-:Y:S01]  /*0700*/  BSSY.RECONVERGENT B0, `(.L_x_12) ;  /* 0x0000016000007945 */ /* 0x000fe20003800200 */
[----:B------:R-:W-:-:S06]  /*0710*/  UMOV UR5, 0x401921fb ;  /* 0x401921fb00057882 */ /* 0x000fcc0000000000 */
[----:B0-----:R-:W0:Y:S01]  /*0720*/  F2F.F64.F32 R22, UR4 ;  /* 0x0000000400167d10 */ /* 0x001e220008201800 */
[----:B------:R-:W-:Y:S02]  /*0730*/  UMOV UR4, 0x54442eea ;  /* 0x54442eea00047882 */ /* 0x000fe40000000000 */
[----:B-1----:R-:W-:-:S10]  /*0740*/  DMUL R12, R12, UR4 ;  /* 0x000000040c0c7c28 */ /* 0x002fd40008000000 */
[----:B------:R-:W-:Y:S01]  /*0750*/  FSETP.GEU.AND P1, PT, |R13|, 6.5827683646048100446e-37, PT ;  /* 0x036000000d00780b */ /* 0x000fe20003f2e200 */
[----:B0-----:R-:W0:Y:S02]  /*0760*/  MUFU.RCP64H R5, R23 ;  /* 0x0000001700057308 */ /* 0x001e240000001800 */
[----:B0-----:R-:W-:-:S08]  /*0770*/  DFMA R10, -R22, R4, 1 ;  /* 0x3ff00000160a742b */ /* 0x001fd00000000104 */
[----:B------:R-:W-:-:S08]  /*0780*/  DFMA R10, R10, R10, R10 ;  /* 0x0000000a0a0a722b */ /* 0x000fd0000000000a */
[----:B------:R-:W-:-:S08]  /*0790*/  DFMA R10, R4, R10, R4 ;  /* 0x0000000a040a722b */ /* 0x000fd00000000004 */
[----:B------:R-:W-:-:S08]  /*07a0*/  DFMA R4, -R22, R10, 1 ;  /* 0x3ff000001604742b */ /* 0x000fd0000000010a */
[----:B------:R-:W-:-:S08]  /*07b0*/  DFMA R4, R10, R4, R10 ;  /* 0x000000040a04722b */ /* 0x000fd0000000000a */
[----:B------:R-:W-:-:S08]  /*07c0*/  DMUL R10, R12, R4 ;  /* 0x000000040c0a7228 */ /* 0x000fd00000000000 */
[----:B------:R-:W-:-:S08]  /*07d0*/  DFMA R14, -R22, R10, R12 ;  /* 0x0000000a160e722b */ /* 0x000fd0000000010c */
[----:B------:R-:W-:-:S10]  /*07e0*/  DFMA R4, R4, R14, R10 ;  /* 0x0000000e0404722b */ /* 0x000fd4000000000a */
[----:B------:R-:W-:-:S05]  /*07f0*/  FFMA R3, RZ, R23, R5 ;  /* 0x00000017ff037223 */ /* 0x000fca0000000005 */
[----:B------:R-:W-:-:S13]  /*0800*/  FSETP.GT.AND P0, PT, |R3|, 1.469367938527859385e-39, PT ;  /* 0x001000000300780b */ /* 0x000fda0003f04200 */
[----:B------:R-:W-:Y:S05]  /*0810*/  @P0 BRA P1, `(.L_x_13) ;  /* 0x0000000000100947 */ /* 0x000fea0000800000 */
[----:B------:R-:W-:-:S07]  /*0820*/  MOV R6, 0x840 ;  /* 0x0000084000067802 */ /* 0x000fce0000000f00 */
[----:B------:R-:W-:Y:S05]  /*0830*/  CALL.REL.NOINC `($__internal_0_$__cuda_sm20_div_rn_f64_full) ;  /* 0x0000001800287944 */ /* 0x000fea0003c00000 */
[----:B------:R-:W-:Y:S02]  /*0840*/  IMAD.MOV.U32 R4, RZ, RZ, R16 ;  /* 0x000000ffff047224 */ /* 0x000fe400078e0010 */
[----:B------:R-:W-:-:S07]  /*0850*/  IMAD.MOV.U32 R5, RZ, RZ, R17 ;  /* 0x000000ffff057224 */ /* 0x000fce00078e0011 */
.L_x_13:
[----:B------:R-:W-:Y:S05]  /*0860*/  BSYNC.RECONVERGENT B0 ;  /* 0x0000000000007941 */ /* 0x000fea0003800200 */
.L_x_12:
[----:B------:R-:W0:Y:S01]  /*0870*/  F2F.F32.F64 R14, R4 ;  /* 0x00000004000e7310 */ /* 0x000e220000301000 */
[----:B------:R-:W-:Y:S01]  /*0880*/  BSSY.RECONVERGENT B0, `(.L_x_14) ;  /* 0x0000040000007945 */ /* 0x000fe20003800200 */
[C---:B0-----:R-:W-:Y:S01]  /*0890*/  FMUL R3, R14.reuse, 0.63661974668502807617 ;  /* 0x3f22f9830e037820 */ /* 0x041fe20000400000 */
[----:B------:R-:W-:-:S05]  /*08a0*/  FSETP.GE.AND P0, PT, |R14|, 105615, PT ;  /* 0x47ce47800e00780b */ /* 0x000fca0003f06200 */
[----:B------:R-:W0:Y:S02]  /*08b0*/  F2I.NTZ R3, R3 ;  /* 0x0000000300037305 */ /* 0x000e240000203100 */
[----:B0-----:R-:W-:-:S05]  /*08c0*/  I2FP.F32.S32 R9, R3 ;  /* 0x0000000300097245 */ /* 0x001fca0000201400 */
[----:B------:R-:W-:-:S04]  /*08d0*/  FFMA R6, R9, -1.5707962512969970703, R14 ;  /* 0xbfc90fda09067823 */ /* 0x000fc8000000000e */
[----:B------:R-:W-:-:S04]  /*08e0*/  FFMA R6, R9, -7.5497894158615963534e-08, R6 ;  /* 0xb3a2216809067823 */ /* 0x000fc80000000006 */
[----:B------:R-:W-:Y:S01]  /*08f0*/  FFMA R6, R9, -5.3903029534742383927e-15, R6 ;  /* 0xa7c234c509067823 */ /* 0x000fe20000000006 */
[----:B------:R-:W-:Y:S06]  /*0900*/  @!P0 BRA `(.L_x_15) ;  /* 0x0000000000dc8947 */ /* 0x000fec0003800000 */
[----:B------:R-:W-:-:S13]  /*0910*/  FSETP.NEU.AND P0, PT, |R14|, +INF , PT ;  /* 0x7f8000000e00780b */ /* 0x000fda0003f0d200 */
[----:B------:R-:W-:Y:S01]  /*0920*/  @!P0 FMUL R6, RZ, R14 ;  /* 0x0000000eff068220 */ /* 0x000fe20000400000 */
[----:B------:R-:W-:Y:S01]  /*0930*/  @!P0 IMAD.MOV.U32 R3, RZ, RZ, RZ ;  /* 0x000000ffff038224 */ /* 0x000fe200078e00ff */
[----:B------:R-:W-:Y:S06]  /*0940*/  @!P0 BRA `(.L_x_15) ;  /* 0x0000000000cc8947 */ /* 0x000fec0003800000 */
[----:B------:R-:W-:Y:S01]  /*0950*/  IMAD.SHL.U32 R4, R14, 0x100, RZ ;  /* 0x000001000e047824 */ /* 0x000fe200078e00ff */
[----:B------:R-:W0:Y:S01]  /*0960*/  LDCU.64 UR8, c[0x4][URZ] ;  /* 0x01000000ff0877ac */ /* 0x000e220008000a00 */
[----:B------:R-:W-:Y:S02]  /*0970*/  IMAD.MOV.U32 R10, RZ, RZ, RZ ;  /* 0x000000ffff0a7224 */ /* 0x000fe400078e00ff */
[----:B------:R-:W-:Y:S01]  /*0980*/  IMAD.MOV.U32 R3, RZ, RZ, R1 ;  /* 0x000000ffff037224 */ /* 0x000fe200078e0001 */
[----:B------:R-:W-:Y:S01]  /*0990*/  LOP3.LUT R9, R4, 0x80000000, RZ, 0xfc, !PT ;  /* 0x8000000004097812 */ /* 0x000fe200078efcff */
[----:B------:R-:W-:Y:S01]  /*09a0*/  UMOV UR5, URZ ;  /* 0x000000ff00057c82 */ /* 0x000fe20008000000 */
[----:B------:R-:W-:-:S05]  /*09b0*/  UMOV UR4, URZ ;  /* 0x000000ff00047c82 */ /* 0x000fca0008000000 */
.L_x_16:
[----:B0-----:R-:W-:Y:S02]  /*09c0*/  IMAD.U32 R12, RZ, RZ, UR8 ;  /* 0x00000008ff0c7e24 */ /* 0x001fe4000f8e00ff */
[----:B------:R-:W-:-:S05]  /*09d0*/  IMAD.U32 R13, RZ, RZ, UR9 ;  /* 0x00000009ff0d7e24 */ /* 0x000fca000f8e00ff */
[----:B------:R-:W2:Y:S01]  /*09e0*/  LDG.E.CONSTANT R4, desc[UR6][R12.64] ;  /* 0x000000060c047981 */ /* 0x000ea2000c1e9900 */
[----:B------:R-:W-:Y:S02]  /*09f0*/  UIADD3 UR8, UP0, UPT, UR8, 0x4, URZ ;  /* 0x0000000408087890 */ /* 0x000fe4000ff1e0ff */
[----:B------:R-:W-:Y:S02]  /*0a00*/  UIADD3 UR4, UPT, UPT, UR4, 0x1, URZ ;  /* 0x0000000104047890 */ /* 0x000fe4000fffe0ff */
[----:B------:R-:W-:Y:S02]  /*0a10*/  UIADD3.X UR9, UPT, UPT, URZ, UR9, URZ, UP0, !UPT ;  /* 0x00000009ff097290 */ /* 0x000fe400087fe4ff */
[----:B------:R-:W-:Y:S01]  /*0a20*/  UISETP.NE.AND UP0, UPT, UR4, 0x6, UPT ;  /* 0x000000060400788c */ /* 0x000fe2000bf05270 */
[----:B--2---:R-:W-:-:S03]  /*0a30*/  IMAD.WIDE.U32 R4, R4, R9, RZ ;  /* 0x0000000904047225 */ /* 0x004fc600078e00ff */
[----:B------:R-:W-:-:S04]  /*0a40*/  IADD3 R4, P0, PT, R4, R10, RZ ;  /* 0x0000000a04047210 */ /* 0x000fc80007f1e0ff */
[----:B------:R-:W-:Y:S01]  /*0a50*/  IADD3.X R10, PT, PT, R5, UR5, RZ, P0, !PT ;  /* 0x00000005050a7c10 */ /* 0x000fe200087fe4ff */
[----:B------:R0:W-:Y:S02]  /*0a60*/  STL [R3], R4 ;  /* 0x0000000403007387 */ /* 0x0001e40000100800 */
[----:B0-----:R-:W-:Y:S01]  /*0a70*/  VIADD R3, R3, 0x4 ;  /* 0x0000000403037836 */ /* 0x001fe20000000000 */
[----:B------:R-:W-:Y:S06]  /*0a80*/  BRA.U UP0, `(.L_x_16) ;  /* 0xfffffffd00cc7547 */ /* 0x000fec000b83ffff */
[----:B------:R-:W-:Y:S01]  /*0a90*/  SHF.R.U32.HI R6, RZ, 0x17, R14 ;  /* 0x00000017ff067819 */ /* 0x000fe2000001160e */
[----:B------:R0:W-:Y:S03]  /*0aa0*/  STL [R1+0x18], R10 ;  /* 0x0000180a01007387 */ /* 0x0001e60000100800 */
[C---:B------:R-:W-:Y:S02]  /*0ab0*/  LOP3.LUT R3, R6.reuse, 0xe0, RZ, 0xc0, !PT ;  /* 0x000000e006037812 */ /* 0x040fe400078ec0ff */
[----:B------:R-:W-:-:S03]  /*0ac0*/  LOP3.LUT P0, RZ, R6, 0x1f, RZ, 0xc0, !PT ;  /* 0x0000001f06ff7812 */ /* 0x000fc6000780c0ff */
[----:B------:R-:W-:-:S05]  /*0ad0*/  VIADD R3, R3, 0xffffff80 ;  /* 0xffffff8003037836 */ /* 0x000fca0000000000 */
[----:B------:R-:W-:-:S05]  /*0ae0*/  SHF.R.U32.HI R4, RZ, 0x5, R3 ;  /* 0x00000005ff047819 */ /* 0x000fca0000011603 */
[----:B------:R-:W-:-:S05]  /*0af0*/  IMAD R9, R4, -0x4, R1 ;  /* 0xfffffffc04097824 */ /* 0x000fca00078e0201 */
[----:B------:R-:W2:Y:S04]  /*0b00*/  LDL R3, [R9+0x18] ;  /* 0x0000180009037983 */ /* 0x000ea80000100800 */
[----:B------:R-:W2:Y:S04]  /*0b10*/  LDL R4, [R9+0x14] ;  /* 0x0000140009047983 */ /* 0x000ea80000100800 */
[----:B------:R-:W3:Y:S01]  /*0b20*/  @P0 LDL R5, [R9+0x10] ;  /* 0x0000100009050983 */ /* 0x000ee20000100800 */
[----:B------:R-:W-:Y:S01]  /*0b30*/  LOP3.LUT R6, R6, 0x1f, RZ, 0xc0, !PT ;  /* 0x0000001f06067812 */ /* 0x000fe200078ec0ff */
[----:B------:R-:W-:Y:S01]  /*0b40*/  UMOV UR4, 0x54442d19 ;  /* 0x54442d1900047882 */ /* 0x000fe20000000000 */
[----:B------:R-:W-:-:S02]  /*0b50*/  UMOV UR5, 0x3bf921fb ;  /* 0x3bf921fb00057882 */ /* 0x000fc40000000000 */
[-C--:B--2---:R-:W-:Y:S02]  /*0b60*/  @P0 SHF.L.W.U32.HI R3, R4, R6.reuse, R3 ;  /* 0x0000000604030219 */ /* 0x084fe40000010e03 */
[----:B---3--:R-:W-:Y:S02]  /*0b70*/  @P0 SHF.L.W.U32.HI R4, R5, R6, R4 ;  /* 0x0000000605040219 */ /* 0x008fe40000010e04 */
[----:B------:R-:W-:Y:S02]  /*0b80*/  ISETP.GE.AND P0, PT, R14, RZ, PT ;  /* 0x000000ff0e00720c */ /* 0x000fe40003f06270 */
[C---:B------:R-:W-:Y:S01]  /*0b90*/  SHF.L.W.U32.HI R5, R4.reuse, 0x2, R3 ;  /* 0x0000000204057819 */ /* 0x040fe20000010e03 */
[----:B------:R-:W-:-:S03]  /*0ba0*/  IMAD.SHL.U32 R4, R4, 0x4, RZ ;  /* 0x0000000404047824 */ /* 0x000fc600078e00ff */
[----:B------:R-:W-:Y:S02]  /*0bb0*/  SHF.R.S32.HI R6, RZ, 0x1f, R5 ;  /* 0x0000001fff067819 */ /* 0x000fe40000011405 */
[----:B------:R-:W-:Y:S02]  /*0bc0*/  LOP3.LUT R14, R5, R14, RZ, 0x3c, !PT ;  /* 0x0000000e050e7212 */ /* 0x000fe400078e3cff */
[C---:B------:R-:W-:Y:S02]  /*0bd0*/  LOP3.LUT R12, R6.reuse, R4, RZ, 0x3c, !PT ;  /* 0x00000004060c7212 */ /* 0x040fe400078e3cff */
[----:B------:R-:W-:Y:S02]  /*0be0*/  LOP3.LUT R13, R6, R5, RZ, 0x3c, !PT ;  /* 0x00000005060d7212 */ /* 0x000fe400078e3cff */
[----:B------:R-:W-:Y:S02]  /*0bf0*/  SHF.R.U32.HI R4, RZ, 0x1e, R3 ;  /* 0x0000001eff047819 */ /* 0x000fe40000011603 */
[----:B------:R-:W-:-:S02]  /*0c00*/  ISETP.GE.AND P1, PT, R14, RZ, PT ;  /* 0x000000ff0e00720c */ /* 0x000fc40003f26270 */
[----:B------:R-:W0:Y:S01]  /*0c10*/  I2F.F64.S64 R12, R12 ;  /* 0x0000000c000c7312 */ /* 0x000e220000301c00 */
[----:B------:R-:W-:-:S04]  /*0c20*/  LEA.HI R3, R5, R4, RZ, 0x1 ;  /* 0x0000000405037211 */ /* 0x000fc800078f08ff */
[----:B------:R-:W-:-:S05]  /*0c30*/  IADD3 R4, PT, PT, -R3, RZ, RZ ;  /* 0x000000ff03047210 */ /* 0x000fca0007ffe1ff */
[----:B------:R-:W-:Y:S01]  /*0c40*/  @!P0 IMAD.MOV.U32 R3, RZ, RZ, R4 ;  /* 0x000000ffff038224 */ /* 0x000fe200078e0004 */
[----:B0-----:R-:W-:-:S10]  /*0c50*/  DMUL R10, R12, UR4 ;  /* 0x000000040c0a7c28 */ /* 0x001fd40008000000 */
[----:B------:R-:W0:Y:S02]  /*0c60*/  F2F.F32.F64 R10, R10 ;  /* 0x0000000a000a7310 */ /* 0x000e240000301000 */
[----:B0-----:R-:W-:-:S07]  /*0c70*/  FSEL R6, -R10, R10, !P1 ;  /* 0x0000000a0a067208 */ /* 0x001fce0004800100 */
.L_x_15:
[----:B------:R-:W-:Y:S05]  /*0c80*/  BSYNC.RECONVERGENT B0 ;  /* 0x0000000000007941 */ /* 0x000fea0003800200 */
.L_x_14:
[----:B------:R-:W0:Y:S01]  /*0c90*/  LDC R13, c[0x3][0x4] ;  /* 0x00c00100ff0d7b82 */ /* 0x000e220000000800 */
[----:B------:R-:W-:Y:S01]  /*0ca0*/  LOP3.LUT R5, R3, 0x1, RZ, 0xc0, !PT ;  /* 0x0000000103057812 */ /* 0x000fe200078ec0ff */
[----:B------:R-:W-:Y:S02]  /*0cb0*/  IMAD.MOV.U32 R9, RZ, RZ, 0x37cbac00 ;  /* 0x37cbac00ff097424 */ /* 0x000fe400078e00ff */
[----:B------:R-:W-:Y:S01]  /*0cc0*/  FMUL R4, R6, R6 ;  /* 0x0000000606047220 */ /* 0x000fe20000400000 */
[----:B------:R-:W-:Y:S01]  /*0cd0*/  IMAD.MOV.U32 R10, RZ, RZ, 0x3effffff ;  /* 0x3effffffff0a7424 */ /* 0x000fe200078e00ff */
[----:B------:R-:W-:Y:S01]  /*0ce0*/  ISETP.NE.U32.AND P0, PT, R5, 0x1, PT ;  /* 0x000000010500780c */ /* 0x000fe20003f05070 */
[----:B------:R-:W-:Y:S02]  /*0cf0*/  IMAD.MOV.U32 R5, RZ, RZ, 0x3d2aaabb ;  /* 0x3d2aaabbff057424 */ /* 0x000fe400078e00ff */
[----:B------:R-:W-:Y:S01]  /*0d00*/  FFMA R9, R4, R9, -0.0013887860113754868507 ;  /* 0xbab607ed04097423 */ /* 0x000fe20000000009 */
[----:B------:R-:W-:Y:S01]  /*0d10*/  LOP3.LUT P1, RZ, R3, 0x2, RZ, 0xc0, !PT ;  /* 0x0000000203ff7812 */ /* 0x000fe2000782c0ff */
[----:B------:R-:W-:Y:S01]  /*0d20*/  BSSY.RECONVERGENT B0, `(.L_x_17) ;  /* 0x0000018000007945 */ /* 0x000fe20003800200 */
[----:B------:R-:W-:-:S02]  /*0d30*/  FSEL R10, -R10, -0.16666662693023681641, !P0 ;  /* 0xbe2aaaa80a0a7808 */ /* 0x000fc40004000100 */
[----:B------:R-:W-:Y:S02]  /*0d40*/  FSEL R9, R9, -0.00019574658654164522886, !P0 ;  /* 0xb94d415309097808 */ /* 0x000fe40004000000 */
[----:B------:R-:W-:Y:S02]  /*0d50*/  FSEL R5, R5, 0.0083327032625675201416, !P0 ;  /* 0x3c0885e405057808 */ /* 0x000fe40004000000 */
[----:B------:R-:W-:-:S03]  /*0d60*/  FSEL R3, R6, 1, P0 ;  /* 0x3f80000006037808 */ /* 0x000fc60000000000 */
[----:B------:R-:W-:-:S04]  /*0d70*/  FFMA R5, R4, R9, R5 ;  /* 0x0000000904057223 */ /* 0x000fc80000000005 */
[C---:B------:R-:W-:Y:S01]  /*0d80*/  FFMA R5, R4.reuse, R5, R10 ;  /* 0x0000000504057223 */ /* 0x040fe2000000000a */
[----:B0-----:R-:W0:Y:S01]  /*0d90*/  MUFU.RCP R11, R13 ;  /* 0x0000000d000b7308 */ /* 0x001e220000001000 */
[----:B------:R-:W-:-:S04]  /*0da0*/  FFMA R4, R4, R3, RZ ;  /* 0x0000000304047223 */ /* 0x000fc800000000ff */
[----:B------:R-:W-:-:S03]  /*0db0*/  FFMA R9, R4, R5, R3 ;  /* 0x0000000504097223 */ /* 0x000fc60000000003 */
[----:B------:R-:W1:Y:S01]  /*0dc0*/  FCHK P0, R2, R13 ;  /* 0x0000000d02007302 */ /* 0x000e620000000000 */
[----:B------:R-:W-:Y:S01]  /*0dd0*/  @P1 FADD R9, RZ, -R9 ;  /* 0x80000009ff091221 */ /* 0x000fe20000000000 */
[----:B0-----:R-:W-:-:S04]  /*0de0*/  FFMA R12, R11, -R13, 1 ;  /* 0x3f8000000b0c7423 */ /* 0x001fc8000000080d */
[----:B------:R-:W-:-:S04]  /*0df0*/  FFMA R11, R11, R12, R11 ;  /* 0x0000000c0b0b7223 */ /* 0x000fc8000000000b */
[----:B------:R-:W-:-:S04]  /*0e00*/  FFMA R6, R2, R11, RZ ;  /* 0x0000000b02067223 */ /* 0x000fc800000000ff */
[----:B------:R-:W-:-:S04]  /*0e10*/  FFMA R10, R6, -R13, R2 ;  /* 0x8000000d060a7223 */ /* 0x000fc80000000002 */
[----:B------:R-:W-:Y:S01]  /*0e20*/  FFMA R6, R11, R10, R6 ;  /* 0x0000000a0b067223 */ /* 0x000fe20000000006 */
[----:B-1----:R-:W-:Y:S06]  /*0e30*/  @!P0 BRA `(.L_x_18) ;  /* 0x0000000000188947 */ /* 0x002fec0003800000 */
[----:B------:R-:W0:Y:S01]  /*0e40*/  LDCU UR4, c[0x3][0x4] ;  /* 0x00c00080ff0477ac */ /* 0x000e220008000800 */
[----:B------:R-:W-:Y:S01]  /*0e50*/  IMAD.MOV.U32 R3, RZ, RZ, R2 ;  /* 0x000000ffff037224 */ /* 0x000fe200078e0002 */
[----:B------:R-:W-:Y:S01]  /*0e60*/  MOV R10, 0xe90 ;  /* 0x00000e90000a7802 */ /* 0x000fe20000000f00 */
[----:B0-----:R-:W-:-:S07]  /*0e70*/  IMAD.U32 R4, RZ, RZ, UR4 ;  /* 0x00000004ff047e24 */ /* 0x001fce000f8e00ff */
[----:B------:R-:W-:Y:S05]  /*0e80*/  CALL.REL.NOINC `($__internal_3_$__cuda_sm3x_div_rn_noftz_f32_slowpath) ;  /* 0x0000001c00307944 */ /* 0x000fea0003c00000 */
[----:B------:R-:W-:-:S07]  /*0e90*/  IMAD.MOV.U32 R6, RZ, RZ, R3 ;  /* 0x000000ffff067224 */ /* 0x000fce00078e0003 */
.L_x_18:
[----:B------:R-:W-:Y:S05]  /*0ea0*/  BSYNC.RECONVERGENT B0 ;  /* 0x0000000000007941 */ /* 0x000fea0003800200 */
.L_x_17:
[----:B------:R-:W-:Y:S01]  /*0eb0*/  FADD R6, R6, 1 ;  /* 0x3f80000006067421 */ /* 0x000fe20000000000 */
[----:B------:R-:W-:Y:S01]  /*0ec0*/  UMOV UR4, 0x54442eea ;  /* 0x54442eea00047882 */ /* 0x000fe20000000000 */
[----:B------:R-:W-:Y:S01]  /*0ed0*/  UMOV UR5, 0x400921fb ;  /* 0x400921fb00057882 */ /* 0x000fe20000000000 */
[----:B------:R-:W-:Y:S01]  /*0ee0*/  BSSY.RECONVERGENT B0, `(.L_x_19) ;  /* 0x0000043000007945 */ /* 0x000fe20003800200 */
[----:B------:R-:W0:Y:S02]  /*0ef0*/  F2F.F64.F32 R2, R6 ;  /* 0x0000000600027310 */ /* 0x000e240000201800 */
[----:B0-----:R-:W-:-:S06]  /*0f00*/  DMUL R2, R2, UR4 ;  /* 0x0000000402027c28 */ /* 0x001fcc0008000000 */
[----:B------:R-:W0:Y:S02]  /*0f10*/  F2F.F32.F64 R13, R2 ;  /* 0x00000002000d7310 */ /* 0x000e240000301000 */
        /* <DEDUP_REMOVED lines=19> */
.L_x_21:
[----:B0-----:R-:W-:Y:S01]  /*1050*/  IMAD.U32 R10, RZ, RZ, UR8 ;  /* 0x00000008ff0a7e24 */ /* 0x001fe2000f8e00ff */
[----:B------:R-:W-:-:S05]  /*1060*/  MOV R11, UR9 ;  /* 0x00000009000b7c02 */ /* 0x000fca0008000f00 */
        /* <DEDUP_REMOVED lines=35> */
[----:B------:R-:W1:Y:S01]  /*12a0*/  I2F.F64.S64 R10, R10 ;  /* 0x0000000a000a7312 */ /* 0x000e620000301c00 */
[----:B------:R-:W-:-:S05]  /*12b0*/  LEA.HI R4, R4, R3, RZ, 0x1 ;  /* 0x0000000304047211 */ /* 0x000fca00078f08ff */
[----:B------:R-:W-:-:S04]  /*12c0*/  IMAD.MOV R2, RZ, RZ, -R4 ;  /* 0x000000ffff027224 */ /* 0x000fc800078e0a04 */
[----:B------:R-:W-:Y:S01]  /*12d0*/  @!P0 IMAD.MOV.U32 R4, RZ, RZ, R2 ;  /* 0x000000ffff048224 */ /* 0x000fe200078e0002 */
[----:B-1----:R-:W-:-:S10]  /*12e0*/  DMUL R14, R10, UR4 ;  /* 0x000000040a0e7c28 */ /* 0x002fd40008000000 */
[----:B------:R-:W1:Y:S02]  /*12f0*/  F2F.F32.F64 R14, R14 ;  /* 0x0000000e000e7310 */ /* 0x000e640000301000 */
[----:B01----:R-:W-:-:S07]  /*1300*/  FSEL R5, -R14, R14, !P1 ;  /* 0x0000000e0e057208 */ /* 0x003fce0004800100 */
.L_x_20:
[----:B------:R-:W-:Y:S05]  /*1310*/  BSYNC.RECONVERGENT B0 ;  /* 0x0000000000007941 */ /* 0x000fea0003800200 */
.L_x_19:
[----:B------:R-:W0:Y:S01]  /*1320*/  LDC R13, c[0x3][0x8] ;  /* 0x00c00200ff0d7b82 */ /* 0x000e220000000800 */
[C---:B------:R-:W-:Y:S01]  /*1330*/  LOP3.LUT R2, R4.reuse, 0x1, RZ, 0xc0, !PT ;  /* 0x0000000104027812 */ /* 0x040fe200078ec0ff */
[----:B------:R-:W-:Y:S01]  /*1340*/  FMUL R3, R5, R5 ;  /* 0x0000000505037220 */ /* 0x000fe20000400000 */
[----:B------:R-:W-:Y:S01]  /*1350*/  IMAD.MOV.U32 R6, RZ, RZ, 0x37cbac00 ;  /* 0x37cbac00ff067424 */ /* 0x000fe200078e00ff */
[----:B------:R-:W-:Y:S01]  /*1360*/  LOP3.LUT P1, RZ, R4, 0x2, RZ, 0xc0, !PT ;  /* 0x0000000204ff7812 */ /* 0x000fe2000782c0ff */
[----:B------:R-:W-:Y:S01]  /*1370*/  IMAD.MOV.U32 R10, RZ, RZ, 0x3effffff ;  /* 0x3effffffff0a7424 */ /* 0x000fe200078e00ff */
[----:B------:R-:W-:Y:S01]  /*1380*/  ISETP.NE.U32.AND P0, PT, R2, 0x1, PT ;  /* 0x000000010200780c */ /* 0x000fe20003f05070 */
[----:B------:R-:W-:Y:S01]  /*1390*/  FFMA R6, R3, R6, -0.0013887860113754868507 ;  /* 0xbab607ed03067423 */ /* 0x000fe20000000006 */
[----:B------:R-:W-:Y:S01]  /*13a0*/  IMAD.MOV.U32 R2, RZ, RZ, 0x3d2aaabb ;  /* 0x3d2aaabbff027424 */ /* 0x000fe200078e00ff */
[----:B------:R-:W-:Y:S01]  /*13b0*/  BSSY.RECONVERGENT B0, `(.L_x_22) ;  /* 0x0000018000007945 */ /* 0x000fe20003800200 */
[----:B------:R-:W-:-:S02]  /*13c0*/  FSEL R10, -R10, -0.16666662693023681641, !P0 ;  /* 0xbe2aaaa80a0a7808 */ /* 0x000fc40004000100 */
[----:B------:R-:W-:Y:S02]  /*13d0*/  FSEL R6, R6, -0.00019574658654164522886, !P0 ;  /* 0xb94d415306067808 */ /* 0x000fe40004000000 */
[----:B------:R-:W-:-:S05]  /*13e0*/  FSEL R2, R2, 0.0083327032625675201416, !P0 ;  /* 0x3c0885e402027808 */ /* 0x000fca0004000000 */
[----:B------:R-:W-:Y:S01]  /*13f0*/  FFMA R6, R3, R6, R2 ;  /* 0x0000000603067223 */ /* 0x000fe20000000002 */
[----:B------:R-:W-:-:S03]  /*1400*/  FSEL R2, R5, 1, P0 ;  /* 0x3f80000005027808 */ /* 0x000fc60000000000 */
[C---:B------:R-:W-:Y:S01]  /*1410*/  FFMA R6, R3.reuse, R6, R10 ;  /* 0x0000000603067223 */ /* 0x040fe2000000000a */
[----:B0-----:R-:W0:Y:S01]  /*1420*/  MUFU.RCP R11, R13 ;  /* 0x0000000d000b7308 */ /* 0x001e220000001000 */
[----:B------:R-:W-:-:S04]  /*1430*/  FFMA R3, R3, R2, RZ ;  /* 0x0000000203037223 */ /* 0x000fc800000000ff */
[----:B------:R-:W-:-:S03]  /*1440*/  FFMA R2, R3, R6, R2 ;  /* 0x0000000603027223 */ /* 0x000fc60000000002 */
[----:B------:R-:W1:Y:S01]  /*1450*/  FCHK P0, R0, R13 ;  /* 0x0000000d00007302 */ /* 0x000e620000000000 */
[----:B------:R-:W-:-:S04]  /*1460*/  @P1 FADD R2, RZ, -R2 ;  /* 0x80000002ff021221 */ /* 0x000fc80000000000 */
[----:B------:R-:W-:Y:S01]  /*1470*/  FMUL R9, R9, R2 ;  /* 0x0000000209097220 */ /* 0x000fe20000400000 */
        /* <DEDUP_REMOVED lines=11> */
.L_x_23:
[----:B------:R-:W-:Y:S05]  /*1530*/  BSYNC.RECONVERGENT B0 ;  /* 0x0000000000007941 */ /* 0x000fea0003800200 */
.L_x_22:
[----:B------:R-:W-:Y:S01]  /*1540*/  FADD R3, R3, 1 ;  /* 0x3f80000003037421 */ /* 0x000fe20000000000 */
[----:B------:R-:W-:Y:S01]  /*1550*/  UMOV UR10, 0x54442eea ;  /* 0x54442eea000a7882 */ /* 0x000fe20000000000 */
[----:B------:R-:W-:Y:S01]  /*1560*/  UMOV UR11, 0x400921fb ;  /* 0x400921fb000b7882 */ /* 0x000fe20000000000 */
[----:B------:R-:W-:Y:S01]  /*1570*/  BSSY.RECONVERGENT B0, `(.L_x_24) ;  /* 0x0000044000007945 */ /* 0x000fe20003800200 */
[----:B------:R-:W-:-:S06]  /*1580*/  FADD R3, R3, R3 ;  /* 0x0000000303037221 */ /* 0x000fcc0000000000 */
[----:B------:R-:W0:Y:S02]  /*1590*/  F2F.F64.F32 R2, R3 ;  /* 0x0000000300027310 */ /* 0x000e240000201800 */
[----:B0-----:R-:W-:-:S10]  /*15a0*/  DMUL R4, R2, UR10 ;  /* 0x0000000a02047c28 */ /* 0x001fd40008000000 */
        /* <DEDUP_REMOVED lines=14> */
[----:B------:R-:W-:Y:S01]  /*1690*/  MOV R6, RZ ;  /* 0x000000ff00067202 */ /* 0x000fe20000000f00 */
[----:B------:R-:W-:Y:S01]  /*16a0*/  IMAD.MOV.U32 R0, RZ, RZ, R1 ;  /* 0x000000ffff007224 */ /* 0x000fe200078e0001 */
[----:B------:R-:W0:Y:S02]  /*16b0*/  LDCU.64 UR8, c[0x4][URZ] ;  /* 0x01000000ff0877ac */ /* 0x000e240008000a00 */
[----:B------:R-:W-:Y:S01]  /*16c0*/  LOP3.LUT R15, R2, 0x80000000, RZ, 0xfc, !PT ;  /* 0x80000000020f7812 */ /* 0x000fe200078efcff */
[----:B------:R-:W-:Y:S01]  /*16d0*/  UMOV UR5, URZ ;  /* 0x000000ff00057c82 */ /* 0x000fe20008000000 */
[----:B------:R-:W-:-:S05]  /*16e0*/  UMOV UR4, URZ ;  /* 0x000000ff00047c82 */ /* 0x000fca0008000000 */
.L_x_26:
        /* <DEDUP_REMOVED lines=44> */
.L_x_25:
[----:B------:R-:W-:Y:S05]  /*19b0*/  BSYNC.RECONVERGENT B0 ;  /* 0x0000000000007941 */ /* 0x000fea0003800200 */
.L_x_24:
[----:B------:R-:W0:Y:S01]  /*19c0*/  F2F.F64.F32 R4, R8 ;  /* 0x0000000800047310 */ /* 0x000e220000201800 */
[----:B------:R-:W-:Y:S01]  /*19d0*/  UMOV UR4, 0x382d749c ;  /* 0x382d749c00047882 */ /* 0x000fe20000000000 */
[----:B------:R-:W-:Y:S01]  /*19e0*/  UMOV UR5, 0x3ff0c152 ;  /* 0x3ff0c15200057882 */ /* 0x000fe20000000000 */
[----:B------:R-:W-:Y:S01]  /*19f0*/  LOP3.LUT R3, R2, 0x1, RZ, 0xc0, !PT ;  /* 0x0000000102037812 */ /* 0x000fe200078ec0ff */
[----:B------:R-:W-:Y:S01]  /*1a00*/  FMUL R15, R0, R0 ;  /* 0x00000000000f7220 */ /* 0x000fe20000400000 */
[----:B------:R-:W-:Y:S02]  /*1a10*/  BSSY.RECONVERGENT B0, `(.L_x_27) ;  /* 0x0000056000007945 */ /* 0x000fe40003800200 */
[----:B------:R-:W-:-:S04]  /*1a20*/  ISETP.NE.U32.AND P0, PT, R3, 0x1, PT ;  /* 0x000000010300780c */ /* 0x000fc80003f05070 */
[----:B------:R-:W-:Y:S01]  /*1a30*/  FSEL R0, R0, 1, P0 ;  /* 0x3f80000000007808 */ /* 0x000fe20000000000 */
[----:B0-----:R-:W-:-:S10]  /*1a40*/  DMUL R4, R4, UR4 ;  /* 0x0000000404047c28 */ /* 0x001fd40008000000 */
[----:B------:R0:W1:Y:S02]  /*1a50*/  F2F.F32.F64 R4, R4 ;  /* 0x0000000400047310 */ /* 0x0000640000301000 */
[----:B0-----:R-:W-:Y:S02]  /*1a60*/  IMAD.MOV.U32 R5, RZ, RZ, 0x3effffff ;  /* 0x3effffffff057424 */ /* 0x001fe400078e00ff */
[----:B-1----:R-:W-:Y:S01]  /*1a70*/  FMUL R14, RZ, R4 ;  /* 0x00000004ff0e7220 */ /* 0x002fe20000400000 */
[----:B------:R-:W-:Y:S02]  /*1a80*/  IMAD.MOV.U32 R4, RZ, RZ, 0x3d2aaabb ;  /* 0x3d2aaabbff047424 */ /* 0x000fe400078e00ff */
[----:B------:R-:W-:Y:S01]  /*1a90*/  FSEL R5, -R5, -0.16666662693023681641, !P0 ;  /* 0xbe2aaaa805057808 */ /* 0x000fe20004000100 */
[----:B------:R-:W0:Y:S02]  /*1aa0*/  F2F.F64.F32 R10, R14 ;  /* 0x0000000e000a7310 */ /* 0x000e240000201800 */
[----:B------:R-:W-:Y:S01]  /*1ab0*/  FSEL R4, R4, 0.0083327032625675201416, !P0 ;  /* 0x3c0885e404047808 */ /* 0x000fe20004000000 */
[----:B0-----:R-:W-:Y:S01]  /*1ac0*/  DADD R12, R10, UR10 ;  /* 0x0000000a0a0c7e29 */ /* 0x001fe20008000000 */
[----:B------:R-:W-:-:S05]  /*1ad0*/  IMAD.MOV.U32 R10, RZ, RZ, 0x37cbac00 ;  /* 0x37cbac00ff0a7424 */ /* 0x000fca00078e00ff */
[----:B------:R-:W0:Y:S01]  /*1ae0*/  F2F.F32.F64 R11, R12 ;  /* 0x0000000c000b7310 */ /* 0x000e220000301000 */
[----:B------:R-:W-:-:S05]  /*1af0*/  FFMA R6, R15, R10, -0.0013887860113754868507 ;  /* 0xbab607ed0f067423 */ /* 0x000fca000000000a */
[----:B------:R-:W-:Y:S02]  /*1b00*/  FSEL R6, R6, -0.00019574658654164522886, !P0 ;  /* 0xb94d415306067808 */ /* 0x000fe40004000000 */
[----:B------:R-:W-:-:S03]  /*1b10*/  LOP3.LUT P0, RZ, R2, 0x2, RZ, 0xc0, !PT ;  /* 0x0000000202ff7812 */ /* 0x000fc6000780c0ff */
[----:B------:R-:W-:Y:S01]  /*1b20*/  FFMA R4, R15, R6, R4 ;  /* 0x000000060f047223 */ /* 0x000fe20000000004 */
[C---:B0-----:R-:W-:Y:S01]  /*1b30*/  FMUL R8, R11.reuse, 0.63661974668502807617 ;  /* 0x3f22f9830b087820 */ /* 0x041fe20000400000 */
[----:B------:R-:W-:Y:S02]  /*1b40*/  FSETP.GE.AND P1, PT, |R11|, 105615, PT ;  /* 0x47ce47800b00780b */ /* 0x000fe40003f26200 */
[C---:B------:R-:W-:Y:S01]  /*1b50*/  FFMA R4, R15.reuse, R4, R5 ;  /* 0x000000040f047223 */ /* 0x040fe20000000005 */
[----:B------:R-:W-:Y:S01]  /*1b60*/  FFMA R15, R15, R0, RZ ;  /* 0x000000000f0f7223 */ /* 0x000fe200000000ff */
[----:B------:R-:W0:Y:S03]  /*1b70*/  F2I.NTZ R3, R8 ;  /* 0x0000000800037305 */ /* 0x000e260000203100 */
[----:B------:R-:W-:-:S04]  /*1b80*/  FFMA R0, R15, R4, R0 ;  /* 0x000000040f007223 */ /* 0x000fc80000000000 */
[----:B------:R-:W-:Y:S01]  /*1b90*/  @P0 FADD R0, RZ, -R0 ;  /* 0x80000000ff000221 */ /* 0x000fe20000000000 */
[----:B0-----:R-:W-:-:S05]  /*1ba0*/  I2FP.F32.S32 R2, R3 ;  /* 0x0000000300027245 */ /* 0x001fca0000201400 */
[----:B------:R-:W-:-:S04]  /*1bb0*/  FFMA R5, R2, -1.5707962512969970703, R11 ;  /* 0xbfc90fda02057823 */ /* 0x000fc8000000000b */
[----:B------:R-:W-:Y:S01]  /*1bc0*/  FFMA R13, R2, -7.5497894158615963534e-08, R5 ;  /* 0xb3a22168020d7823 */ /* 0x000fe20000000005 */
[----:B------:R-:W-:-:S03]  /*1bd0*/  FMUL R5, R9, R0 ;  /* 0x0000000009057220 */ /* 0x000fc60000400000 */
[----:B------:R-:W-:Y:S01]  /*1be0*/  FFMA R0, R2, -5.3903029534742383927e-15, R13 ;  /* 0xa7c234c502007823 */ /* 0x000fe2000000000d */
[----:B------:R-:W-:Y:S06]  /*1bf0*/  @!P1 BRA `(.L_x_28) ;  /* 0x0000000000dc9947 */ /* 0x000fec0003800000 */
[----:B------:R-:W-:-:S13]  /*1c00*/  FSETP.NEU.AND P0, PT, |R11|, +INF , PT ;  /* 0x7f8000000b00780b */ /* 0x000fda0003f0d200 */
[----:B------:R-:W-:Y:S01]  /*1c10*/  @!P0 FMUL R0, RZ, R11 ;  /* 0x0000000bff008220 */ /* 0x000fe20000400000 */
[----:B------:R-:W-:Y:S01]  /*1c20*/  @!P0 MOV R3, RZ ;  /* 0x000000ff00038202 */ /* 0x000fe20000000f00 */
        /* <DEDUP_REMOVED lines=8> */
.L_x_29:
        /* <DEDUP_REMOVED lines=44> */
.L_x_28:
[----:B------:R-:W-:Y:S05]  /*1f70*/  BSYNC.RECONVERGENT B0 ;  /* 0x0000000000007941 */ /* 0x000fea0003800200 */
.L_x_27:
[----:B------:R-:W-:Y:S01]  /*1f80*/  FMUL R9, R0, R0 ;  /* 0x0000000000097220 */ /* 0x000fe20000400000 */
[C---:B------:R-:W-:Y:S01]  /*1f90*/  LOP3.LUT R2, R3.reuse, 0x1, RZ, 0xc0, !PT ;  /* 0x0000000103027812 */ /* 0x040fe200078ec0ff */
[----:B------:R-:W-:Y:S01]  /*1fa0*/  IMAD.MOV.U32 R6, RZ, RZ, 0x3c0885e4 ;  /* 0x3c0885e4ff067424 */ /* 0x000fe200078e00ff */
[----:B------:R-:W-:Y:S01]  /*1fb0*/  IADD3 R4, PT, PT, R3, 0x1, RZ ;  /* 0x0000000103047810 */ /* 0x000fe20007ffe0ff */
[----:B------:R-:W-:Y:S01]  /*1fc0*/  FFMA R10, R9, R10, -0.0013887860113754868507 ;  /* 0xbab607ed090a7423 */ /* 0x000fe2000000000a */
[----:B------:R-:W-:Y:S01]  /*1fd0*/  ISETP.NE.U32.AND P0, PT, R2, 0x1, PT ;  /* 0x000000010200780c */ /* 0x000fe20003f05070 */
[----:B------:R-:W-:Y:S01]  /*1fe0*/  IMAD.MOV.U32 R11, RZ, RZ, 0x3e2aaaa8 ;  /* 0x3e2aaaa8ff0b7424 */ /* 0x000fe200078e00ff */
[----:B------:R-:W0:Y:S01]  /*1ff0*/  LDC.64 R2, c[0x0][0x380] ;  /* 0x0000e000ff027b82 */ /* 0x000e220000000a00 */
[----:B------:R-:W-:Y:S02]  /*2000*/  LOP3.LUT P1, RZ, R4, 0x2, RZ, 0xc0, !PT ;  /* 0x0000000204ff7812 */ /* 0x000fe4000782c0ff */
[----:B------:R-:W-:-:S02]  /*2010*/  FSEL R10, R10, -0.00019574658654164522886, P0 ;  /* 0xb94d41530a0a7808 */ /* 0x000fc40000000000 */
[----:B------:R-:W-:Y:S02]  /*2020*/  FSEL R6, R6, 0.041666727513074874878, !P0 ;  /* 0x3d2aaabb06067808 */ /* 0x000fe40004000000 */
[----:B------:R-:W-:Y:S02]  /*2030*/  FSEL R11, -R11, -0.4999999701976776123, !P0 ;  /* 0xbeffffff0b0b7808 */ /* 0x000fe40004000100 */
[----:B------:R-:W-:Y:S01]  /*2040*/  FSEL R0, R0, 1, !P0 ;  /* 0x3f80000000007808 */ /* 0x000fe20004000000 */
[----:B------:R-:W-:-:S04]  /*2050*/  FFMA R6, R9, R10, R6 ;  /* 0x0000000a09067223 */ /* 0x000fc80000000006 */
[C---:B------:R-:W-:Y:S01]  /*2060*/  FFMA R6, R9.reuse, R6, R11 ;  /* 0x0000000609067223 */ /* 0x040fe2000000000b */
[----:B------:R-:W-:-:S04]  /*2070*/  FFMA R9, R9, R0, RZ ;  /* 0x0000000009097223 */ /* 0x000fc800000000ff */
[----:B------:R-:W-:-:S04]  /*2080*/  FFMA R0, R9, R6, R0 ;  /* 0x0000000609007223 */ /* 0x000fc80000000000 */
[----:B------:R-:W-:Y:S01]  /*2090*/  @P1 FADD R0, RZ, -R0 ;  /* 0x80000000ff001221 */ /* 0x000fe20000000000 */
[----:B0-----:R-:W-:-:S04]  /*20a0*/  IMAD.WIDE R2, R7, 0x4, R2 ;  /* 0x0000000407027825 */ /* 0x001fc800078e0202 */
[----:B------:R-:W-:-:S05]  /*20b0*/  FMUL R5, R5, R0 ;  /* 0x0000000005057220 */ /* 0x000fca0000400000 */
[----:B------:R-:W-:Y:S01]  /*20c0*/  STG.E desc[UR6][R2.64], R5 ;  /* 0x0000000502007986 */ /* 0x000fe2000c101906 */
[----:B------:R-:W-:Y:S05]  /*20d0*/  EXIT ;  /* 0x000000000000794d */ /* 0x000fea0003800000 */
        .weak           $__internal_0_$__cuda_sm20_div_rn_f64_full
        .type           $__internal_0_$__cuda_sm20_div_rn_f64_full,@function
        .size           $__internal_0_$__cuda_sm20_div_rn_f64_full,($__internal_1_$__cuda_sm20_rcp_rn_f32_slowpath - $__internal_0_$__cuda_sm20_div_rn_f64_full)
$__internal_0_$__cuda_sm20_div_rn_f64_full:
[C---:B------:R-:W-:Y:S01]  /*20e0*/  FSETP.GEU.AND P0, PT, |R23|.reuse, 1.469367938527859385e-39, PT ;  /* 0x001000001700780b */ /* 0x040fe20003f0e200 */
[--C-:B------:R-:W-:Y:S01]  /*20f0*/  IMAD.MOV.U32 R10, RZ, RZ, R22.reuse ;  /* 0x000000ffff0a7224 */ /* 0x100fe200078e0016 */
[----:B------:R-:W-:Y:S01]  /*2100*/  LOP3.LUT R4, R23, 0x800fffff, RZ, 0xc0, !PT ;  /* 0x800fffff17047812 */ /* 0x000fe200078ec0ff */
[----:B------:R-:W-:Y:S01]  /*2110*/  IMAD.MOV.U32 R11, RZ, RZ, R23 ;  /* 0x000000ffff0b7224 */ /* 0x000fe200078e0017 */
[C---:B------:R-:W-:Y:S01]  /*2120*/  FSETP.GEU.AND P2, PT, |R13|.reuse, 1.469367938527859385e-39, PT ;  /* 0x001000000d00780b */ /* 0x040fe20003f4e200 */
[----:B------:R-:W-:Y:S01]  /*2130*/  IMAD.MOV.U32 R16, RZ, RZ, 0x1 ;  /* 0x00000001ff107424 */ /* 0x000fe200078e00ff */
[----:B------:R-:W-:Y:S01]  /*2140*/  LOP3.LUT R5, R4, 0x3ff00000, RZ, 0xfc, !PT ;  /* 0x3ff0000004057812 */ /* 0x000fe200078efcff */
[----:B------:R-:W-:Y:S01]  /*2150*/  IMAD.MOV.U32 R4, RZ, RZ, R22 ;  /* 0x000000ffff047224 */ /* 0x000fe200078e0016 */
[----:B------:R-:W-:Y:S01]  /*2160*/  LOP3.LUT R3, R13, 0x7ff00000, RZ, 0xc0, !PT ;  /* 0x7ff000000d037812 */ /* 0x000fe200078ec0ff */
[----:B------:R-:W-:Y:S01]  /*2170*/  IMAD.MOV.U32 R9, RZ, RZ, 0x1ca00000 ;  /* 0x1ca00000ff097424 */ /* 0x000fe200078e00ff */
[----:B------:R-:W-:Y:S01]  /*2180*/  LOP3.LUT R22, R23, 0x7ff00000, RZ, 0xc0, !PT ;  /* 0x7ff0000017167812 */ /* 0x000fe200078ec0ff */
[----:B------:R-:W-:Y:S02]  /*2190*/  BSSY.RECONVERGENT B1, `(.L_x_30) ;  /* 0x000004e000017945 */ /* 0x000fe40003800200 */
[----:B------:R-:W-:Y:S01]  /*21a0*/  @!P0 DMUL R4, R10, 8.98846567431157953865e+307 ;  /* 0x7fe000000a048828 */ /* 0x000fe20000000000 */
[----:B------:R-:W-:Y:S01]  /*21b0*/  ISETP.GE.U32.AND P1, PT, R3, R22, PT ;  /* 0x000000160300720c */ /* 0x000fe20003f26070 */
[----:B------:R-:W-:-:S02]  /*21c0*/  IMAD.MOV.U32 R23, RZ, RZ, R3 ;  /* 0x000000ffff177224 */ /* 0x000fc400078e0003 */
[----:B------:R-:W-:Y:S02]  /*21d0*/  @!P2 LOP3.LUT R18, R11, 0x7ff00000, RZ, 0xc0, !PT ;  /* 0x7ff000000b12a812 */ /* 0x000fe400078ec0ff */
[----:B------:R-:W0:Y:S02]  /*21e0*/  MUFU.RCP64H R17, R5 ;  /* 0x0000000500117308 */ /* 0x000e240000001800 */
[----:B------:R-:W-:Y:S02]  /*21f0*/  @!P2 ISETP.GE.U32.AND P3, PT, R3, R18, PT ;  /* 0x000000120300a20c */ /* 0x000fe40003f66070 */
[----:B------:R-:W-:Y:S02]  /*2200*/  @!P0 LOP3.LUT R22, R5, 0x7ff00000, RZ, 0xc0, !PT ;  /* 0x7ff0000005168812 */ /* 0x000fe400078ec0ff */
[----:B------:R-:W-:-:S03]  /*2210*/  @!P2 SEL R19, R9, 0x63400000, !P3 ;  /* 0x634000000913a807 */ /* 0x000fc60005800000 */
[----:B------:R-:W-:Y:S01]  /*2220*/  VIADD R25, R22, 0xffffffff ;  /* 0xffffffff16197836 */ /* 0x000fe20000000000 */
[----:B------:R-:W-:-:S04]  /*2230*/  @!P2 LOP3.LUT R20, R19, 0x80000000, R13, 0xf8, !PT ;  /* 0x800000001314a812 */ /* 0x000fc800078ef80d */
[----:B------:R-:W-:Y:S01]  /*2240*/  @!P2 LOP3.LUT R21, R20, 0x100000, RZ, 0xfc, !PT ;  /* 0x001000001415a812 */ /* 0x000fe200078efcff */
[----:B------:R-:W-:Y:S01]  /*2250*/  @!P2 IMAD.MOV.U32 R20, RZ, RZ, RZ ;  /* 0x000000ffff14a224 */ /* 0x000fe200078e00ff */
[----:B0-----:R-:W-:-:S08]  /*2260*/  DFMA R14, R16, -R4, 1 ;  /* 0x3ff00000100e742b */ /* 0x001fd00000000804 */
[----:B------:R-:W-:-:S08]  /*2270*/  DFMA R14, R14, R14, R14 ;  /* 0x0000000e0e0e722b */ /* 0x000fd0000000000e */
[----:B------:R-:W-:Y:S01]  /*2280*/  DFMA R16, R16, R14, R16 ;  /* 0x0000000e1010722b */ /* 0x000fe20000000010 */
[----:B------:R-:W-:Y:S01]  /*2290*/  SEL R15, R9, 0x63400000, !P1 ;  /* 0x63400000090f7807 */ /* 0x000fe20004800000 */
[----:B------:R-:W-:-:S03]  /*22a0*/  IMAD.MOV.U32 R14, RZ, RZ, R12 ;  /* 0x000000ffff0e7224 */ /* 0x000fc600078e000c */
[----:B------:R-:W-:-:S03]  /*22b0*/  LOP3.LUT R15, R15, 0x800fffff, R13, 0xf8, !PT ;  /* 0x800fffff0f0f7812 */ /* 0x000fc600078ef80d */
[----:B------:R-:W-:-:S03]  /*22c0*/  DFMA R18, R16, -R4, 1 ;  /* 0x3ff000001012742b */ /* 0x000fc60000000804 */
[----:B------:R-:W-:-:S05]  /*22d0*/  @!P2 DFMA R14, R14, 2, -R20 ;  /* 0x400000000e0ea82b */ /* 0x000fca0000000814 */
[----:B------:R-:W-:-:S05]  /*22e0*/  DFMA R18, R16, R18, R16 ;  /* 0x000000121012722b */ /* 0x000fca0000000010 */
[----:B------:R-:W-:-:S03]  /*22f0*/  @!P2 LOP3.LUT R23, R15, 0x7ff00000, RZ, 0xc0, !PT ;  /* 0x7ff000000f17a812 */ /* 0x000fc600078ec0ff */
[----:B------:R-:W-:Y:S02]  /*2300*/  DMUL R16, R18, R14 ;  /* 0x0000000e12107228 */ /* 0x000fe40000000000 */
[----:B------:R-:W-:-:S05]  /*2310*/  VIADD R24, R23, 0xffffffff ;  /* 0xffffffff17187836 */ /* 0x000fca0000000000 */
[----:B------:R-:W-:Y:S01]  /*2320*/  ISETP.GT.U32.AND P0, PT, R24, 0x7feffffe, PT ;  /* 0x7feffffe1800780c */ /* 0x000fe20003f04070 */
[----:B------:R-:W-:-:S03]  /*2330*/  DFMA R20, R16, -R4, R14 ;  /* 0x800000041014722b */ /* 0x000fc6000000000e */
[----:B------:R-:W-:-:S05]  /*2340*/  ISETP.GT.U32.OR P0, PT, R25, 0x7feffffe, P0 ;  /* 0x7feffffe1900780c */ /* 0x000fca0000704470 */
[----:B------:R-:W-:-:S08]  /*2350*/  DFMA R20, R18, R20, R16 ;  /* 0x000000141214722b */ /* 0x000fd00000000010 */
[----:B------:R-:W-:Y:S05]  /*2360*/  @P0 BRA `(.L_x_31) ;  /* 0x00000000006c0947 */ /* 0x000fea0003800000 */
[----:B------:R-:W-:-:S04]  /*2370*/  LOP3.LUT R16, R11, 0x7ff00000, RZ, 0xc0, !PT ;  /* 0x7ff000000b107812 */ /* 0x000fc800078ec0ff */
[CC--:B------:R-:W-:Y:S02]  /*2380*/  VIADDMNMX R12, R3.reuse, -R16.reuse, 0xb9600000, !PT ;  /* 0xb9600000030c7446 */ /* 0x0c0fe40007800910 */
[----:B------:R-:W-:Y:S02]  /*2390*/  ISETP.GE.U32.AND P0, PT, R3, R16, PT ;  /* 0x000000100300720c */ /* 0x000fe40003f06070 */
[----:B------:R-:W-:Y:S02]  /*23a0*/  VIMNMX R12, PT, PT, R12, 0x46a00000, PT ;  /* 0x46a000000c0c7848 */ /* 0x000fe40003fe0100 */
[----:B------:R-:W-:-:S04]  /*23b0*/  SEL R3, R9, 0x63400000, !P0 ;  /* 0x6340000009037807 */ /* 0x000fc80004000000 */
[----:B------:R-:W-:Y:S01]  /*23c0*/  IADD3 R3, PT, PT, -R3, R12, RZ ;  /* 0x0000000c03037210 */ /* 0x000fe20007ffe1ff */
[----:B------:R-:W-:-:S04]  /*23d0*/  IMAD.MOV.U32 R12, RZ, RZ, RZ ;  /* 0x000000ffff0c7224 */ /* 0x000fc800078e00ff */
[----:B------:R-:W-:-:S06]  /*23e0*/  VIADD R13, R3, 0x7fe00000 ;  /* 0x7fe00000030d7836 */ /* 0x000fcc0000000000 */
[----:B------:R-:W-:-:S10]  /*23f0*/  DMUL R16, R20, R12 ;  /* 0x0000000c14107228 */ /* 0x000fd40000000000 */
[----:B------:R-:W-:-:S13]  /*2400*/  FSETP.GTU.AND P0, PT, |R17|, 1.469367938527859385e-39, PT ;  /* 0x001000001100780b */ /* 0x000fda0003f0c200 */
[----:B------:R-:W-:Y:S05]  /*2410*/  @P0 BRA `(.L_x_32) ;  /* 0x0000000000940947 */ /* 0x000fea0003800000 */
[----:B------:R-:W-:Y:S01]  /*2420*/  DFMA R4, R20, -R4, R14 ;  /* 0x800000041404722b */ /* 0x000fe2000000000e */
[----:B------:R-:W-:-:S09]  /*2430*/  IMAD.MOV.U32 R12, RZ, RZ, RZ ;  /* 0x000000ffff0c7224 */ /* 0x000fd200078e00ff */
[C---:B------:R-:W-:Y:S02]  /*2440*/  FSETP.NEU.AND P0, PT, R5.reuse, RZ, PT ;  /* 0x000000ff0500720b */ /* 0x040fe40003f0d000 */
[----:B------:R-:W-:-:S04]  /*2450*/  LOP3.LUT R11, R5, 0x80000000, R11, 0x48, !PT ;  /* 0x80000000050b7812 */ /* 0x000fc800078e480b */
[----:B------:R-:W-:-:S07]  /*2460*/  LOP3.LUT R13, R11, R13, RZ, 0xfc, !PT ;  /* 0x0000000d0b0d7212 */ /* 0x000fce00078efcff */
[----:B------:R-:W-:Y:S05]  /*2470*/  @!P0 BRA `(.L_x_32) ;  /* 0x00000000007c8947 */ /* 0x000fea0003800000 */
[----:B------:R-:W-:Y:S01]  /*2480*/  IMAD.MOV R5, RZ, RZ, -R3 ;  /* 0x000000ffff057224 */ /* 0x000fe200078e0a03 */
[----:B------:R-:W-:Y:S01]  /*2490*/  DMUL.RP R12, R20, R12 ;  /* 0x0000000c140c7228 */ /* 0x000fe20000008000 */
[----:B------:R-:W-:Y:S01]  /*24a0*/  IMAD.MOV.U32 R4, RZ, RZ, RZ ;  /* 0x000000ffff047224 */ /* 0x000fe200078e00ff */
[----:B------:R-:W-:-:S05]  /*24b0*/  IADD3 R3, PT, PT, -R3, -0x43300000, RZ ;  /* 0xbcd0000003037810 */ /* 0x000fca0007ffe1ff */
[----:B------:R-:W-:-:S03]  /*24c0*/  DFMA R4, R16, -R4, R20 ;  /* 0x800000041004722b */ /* 0x000fc60000000014 */
[----:B------:R-:W-:-:S07]  /*24d0*/  LOP3.LUT R11, R13, R11, RZ, 0x3c, !PT ;  /* 0x0000000b0d0b7212 */ /* 0x000fce00078e3cff */
[----:B------:R-:W-:-:S04]  /*24e0*/  FSETP.NEU.AND P0, PT, |R5|, R3, PT ;  /* 0x000000030500720b */ /* 0x000fc80003f0d200 */
[----:B------:R-:W-:Y:S02]  /*24f0*/  FSEL R16, R12, R16, !P0 ;  /* 0x000000100c107208 */ /* 0x000fe40004000000 */
[----:B------:R-:W-:Y:S01]  /*2500*/  FSEL R17, R11, R17, !P0 ;  /* 0x000000110b117208 */ /* 0x000fe20004000000 */
[----:B------:R-:W-:Y:S06]  /*2510*/  BRA `(.L_x_32) ;  /* 0x0000000000547947 */ /* 0x000fec0003800000 */
.L_x_31:
[----:B------:R-:W-:-:S14]  /*2520*/  DSETP.NAN.AND P0, PT, R12, R12, PT ;  /* 0x0000000c0c00722a */ /* 0x000fdc0003f08000 */
[----:B------:R-:W-:Y:S05]  /*2530*/  @P0 BRA `(.L_x_33) ;  /* 0x0000000000440947 */ /* 0x000fea0003800000 */
[----:B------:R-:W-:-:S14]  /*2540*/  DSETP.NAN.AND P0, PT, R10, R10, PT ;  /* 0x0000000a0a00722a */ /* 0x000fdc0003f08000 */
[----:B------:R-:W-:Y:S05]  /*2550*/  @P0 BRA `(.L_x_34) ;  /* 0x0000000000300947 */ /* 0x000fea0003800000 */
[----:B------:R-:W-:Y:S01]  /*2560*/  ISETP.NE.AND P0, PT, R23, R22, PT ;  /* 0x000000161700720c */ /* 0x000fe20003f05270 */
[----:B------:R-:W-:Y:S02]  /*2570*/  IMAD.MOV.U32 R16, RZ, RZ, 0x0 ;  /* 0x00000000ff107424 */ /* 0x000fe400078e00ff */
[----:B------:R-:W-:-:S10]  /*2580*/  IMAD.MOV.U32 R17, RZ, RZ, -0x80000 ;  /* 0xfff80000ff117424 */ /* 0x000fd400078e00ff */
[----:B------:R-:W-:Y:S05]  /*2590*/  @!P0 BRA `(.L_x_32) ;  /* 0x0000000000348947 */ /* 0x000fea0003800000 */
[----:B------:R-:W-:Y:S02]  /*25a0*/  ISETP.NE.AND P0, PT, R23, 0x7ff00000, PT ;  /* 0x7ff000001700780c */ /* 0x000fe40003f05270 */
[----:B------:R-:W-:Y:S02]  /*25b0*/  LOP3.LUT R17, R13, 0x80000000, R11, 0x48, !PT ;  /* 0x800000000d117812 */ /* 0x000fe400078e480b */
[----:B------:R-:W-:-:S13]  /*25c0*/  ISETP.EQ.OR P0, PT, R22, RZ, !P0 ;  /* 0x000000ff1600720c */ /* 0x000fda0004702670 */
[----:B------:R-:W-:Y:S01]  /*25d0*/  @P0 LOP3.LUT R3, R17, 0x7ff00000, RZ, 0xfc, !PT ;  /* 0x7ff0000011030812 */ /* 0x000fe200078efcff */
[----:B------:R-:W-:Y:S02]  /*25e0*/  @!P0 IMAD.MOV.U32 R16, RZ, RZ, RZ ;  /* 0x000000ffff108224 */ /* 0x000fe400078e00ff */
[----:B------:R-:W-:Y:S02]  /*25f0*/  @P0 IMAD.MOV.U32 R16, RZ, RZ, RZ ;  /* 0x000000ffff100224 */ /* 0x000fe400078e00ff */
[----:B------:R-:W-:Y:S01]  /*2600*/  @P0 IMAD.MOV.U32 R17, RZ, RZ, R3 ;  /* 0x000000ffff110224 */ /* 0x000fe200078e0003 */
[----:B------:R-:W-:Y:S06]  /*2610*/  BRA `(.L_x_32) ;  /* 0x0000000000147947 */ /* 0x000fec0003800000 */
.L_x_34:
[----:B------:R-:W-:Y:S01]  /*2620*/  LOP3.LUT R17, R11, 0x80000, RZ, 0xfc, !PT ;  /* 0x000800000b117812 */ /* 0x000fe200078efcff */
[----:B------:R-:W-:Y:S01]  /*2630*/  IMAD.MOV.U32 R16, RZ, RZ, R10 ;  /* 0x000000ffff107224 */ /* 0x000fe200078e000a */
[----:B------:R-:W-:Y:S06]  /*2640*/  BRA `(.L_x_32) ;  /* 0x0000000000087947 */ /* 0x000fec0003800000 */
.L_x_33:
[----:B------:R-:W-:Y:S02]  /*2650*/  LOP3.LUT R17, R13, 0x80000, RZ, 0xfc, !PT ;  /* 0x000800000d117812 */ /* 0x000fe400078efcff */
[----:B------:R-:W-:-:S07]  /*2660*/  MOV R16, R12 ;  /* 0x0000000c00107202 */ /* 0x000fce0000000f00 */
.L_x_32:
[----:B------:R-:W-:Y:S05]  /*2670*/  BSYNC.RECONVERGENT B1 ;  /* 0x0000000000017941 */ /* 0x000fea0003800200 */
.L_x_30:
[----:B------:R-:W-:Y:S02]  /*2680*/  IMAD.MOV.U32 R4, RZ, RZ, R6 ;  /* 0x000000ffff047224 */ /* 0x000fe400078e0006 */
[----:B------:R-:W-:-:S04]  /*2690*/  IMAD.MOV.U32 R5, RZ, RZ, 0x0 ;  /* 0x00000000ff057424 */ /* 0x000fc800078e00ff */
[----:B------:R-:W-:Y:S05]  /*26a0*/  RET.REL.NODEC R4 `(_Z20initialize_u0_kernelPf) ;  /* 0xffffffd804547950 */ /* 0x000fea0003c3ffff */
        .weak           $__internal_1_$__cuda_sm20_rcp_rn_f32_slowpath
        .type           $__internal_1_$__cuda_sm20_rcp_rn_f32_slowpath,@function
        .size           $__internal_1_$__cuda_sm20_rcp_rn_f32_slowpath,($__internal_2_$__cuda_sm20_sqrt_rn_f32_slowpath - $__internal_1_$__cuda_sm20_rcp_rn_f32_slowpath)
$__internal_1_$__cuda_sm20_rcp_rn_f32_slowpath:
[----:B------:R-:W-:-:S05]  /*26b0*/  IMAD.SHL.U32 R5, R3, 0x2, RZ ;  /* 0x0000000203057824 */ /* 0x000fca00078e00ff */
[----:B------:R-:W-:-:S04]  /*26c0*/  SHF.R.U32.HI R5, RZ, 0x18, R5 ;  /* 0x00000018ff057819 */ /* 0x000fc80000011605 */
[----:B------:R-:W-:-:S13]  /*26d0*/  ISETP.NE.U32.AND P0, PT, R5, RZ, PT ;  /* 0x000000ff0500720c */ /* 0x000fda0003f05070 */
[----:B------:R-:W-:Y:S05]  /*26e0*/  @P0 BRA `(.L_x_35) ;  /* 0x00000000002c0947 */ /* 0x000fea0003800000 */
[----:B------:R-:W-:-:S05]  /*26f0*/  IMAD.SHL.U32 R5, R3, 0x2, RZ ;  /* 0x0000000203057824 */ /* 0x000fca00078e00ff */
[----:B------:R-:W-:-:S13]  /*2700*/  ISETP.NE.AND P0, PT, R5, RZ, PT ;  /* 0x000000ff0500720c */ /* 0x000fda0003f05270 */
[----:B------:R2:W3:Y:S01]  /*2710*/  @!P0 MUFU.RCP R5, R3 ;  /* 0x0000000300058308 */ /* 0x0004e20000001000 */
[----:B------:R-:W-:Y:S05]  /*2720*/  @!P0 BRA `(.L_x_36) ;  /* 0x0000000000a48947 */ /* 0x000fea0003800000 */
[----:B------:R-:W-:-:S04]  /*2730*/  FFMA R9, R3, 1.84467440737095516160e+19, RZ ;  /* 0x5f80000003097823 */ /* 0x000fc800000000ff */
[----:B------:R-:W2:Y:S02]  /*2740*/  MUFU.RCP R10, R9 ;  /* 0x00000009000a7308 */ /* 0x000ea40000001000 */
[----:B--2---:R-:W-:-:S04]  /*2750*/  FFMA R3, R9, R10, -1 ;  /* 0xbf80000009037423 */ /* 0x004fc8000000000a */
[----:B------:R-:W-:-:S04]  /*2760*/  FADD.FTZ R3, -R3, -RZ ;  /* 0x800000ff03037221 */ /* 0x000fc80000010100 */
[----:B------:R-:W-:-:S04]  /*2770*/  FFMA R3, R10, R3, R10 ;  /* 0x000000030a037223 */ /* 0x000fc8000000000a */
[----:B---3--:R-:W-:Y:S01]  /*2780*/  FFMA R5, R3, 1.84467440737095516160e+19, RZ ;  /* 0x5f80000003057823 */ /* 0x008fe200000000ff */
[----:B------:R-:W-:Y:S06]  /*2790*/  BRA `(.L_x_36) ;  /* 0x0000000000887947 */ /* 0x000fec0003800000 */
.L_x_35:
[----:B------:R-:W-:-:S05]  /*27a0*/  VIADD R9, R5, 0xffffff03 ;  /* 0xffffff0305097836 */ /* 0x000fca0000000000 */
[----:B------:R-:W-:-:S13]  /*27b0*/  ISETP.GT.U32.AND P0, PT, R9, 0x1, PT ;  /* 0x000000010900780c */ /* 0x000fda0003f04070 */
[----:B------:R-:W-:Y:S05]  /*27c0*/  @P0 BRA `(.L_x_37) ;  /* 0x0000000000780947 */ /* 0x000fea0003800000 */
[----:B------:R-:W-:Y:S01]  /*27d0*/  LOP3.LUT R10, R3, 0x7fffff, RZ, 0xc0, !PT ;  /* 0x007fffff030a7812 */ /* 0x000fe200078ec0ff */
[----:B------:R-:W-:Y:S02]  /*27e0*/  IMAD.MOV.U32 R14, RZ, RZ, 0x3 ;  /* 0x00000003ff0e7424 */ /* 0x000fe400078e00ff */
[----:B------:R-:W-:Y:S01]  /*27f0*/  VIADD R5, R5, 0xffffff04 ;  /* 0xffffff0405057836 */ /* 0x000fe20000000000 */
[----:B------:R-:W-:Y:S02]  /*2800*/  LOP3.LUT R10, R10, 0x3f800000, RZ, 0xfc, !PT ;  /* 0x3f8000000a0a7812 */ /* 0x000fe400078efcff */
[----:B------:R-:W-:Y:S02]  /*2810*/  SHF.L.U32 R15, R14, R9, RZ ;  /* 0x000000090e0f7219 */ /* 0x000fe400000006ff */
[----:B------:R-:W0:Y:S02]  /*2820*/  MUFU.RCP R11, R10 ;  /* 0x0000000a000b7308 */ /* 0x000e240000001000 */
[----:B0-----:R-:W-:-:S04]  /*2830*/  FFMA R12, R10, R11, -1 ;  /* 0xbf8000000a0c7423 */ /* 0x001fc8000000000b */
[----:B------:R-:W-:-:S04]  /*2840*/  FADD.FTZ R12, -R12, -RZ ;  /* 0x800000ff0c0c7221 */ /* 0x000fc80000010100 */
[CCC-:B------:R-:W-:Y:S01]  /*2850*/  FFMA.RM R13, R11.reuse, R12.reuse, R11.reuse ;  /* 0x0000000c0b0d7223 */ /* 0x1c0fe2000000400b */
[----:B------:R-:W-:-:S04]  /*2860*/  FFMA.RP R12, R11, R12, R11 ;  /* 0x0000000c0b0c7223 */ /* 0x000fc8000000800b */
[C---:B------:R-:W-:Y:S02]  /*2870*/  LOP3.LUT R11, R13.reuse, 0x7fffff, RZ, 0xc0, !PT ;  /* 0x007fffff0d0b7812 */ /* 0x040fe400078ec0ff */
[----:B------:R-:W-:Y:S02]  /*2880*/  FSETP.NEU.FTZ.AND P0, PT, R13, R12, PT ;  /* 0x0000000c0d00720b */ /* 0x000fe40003f1d000 */
[----:B------:R-:W-:Y:S02]  /*2890*/  LOP3.LUT R12, R11, 0x800000, RZ, 0xfc, !PT ;  /* 0x008000000b0c7812 */ /* 0x000fe400078efcff */
[----:B------:R-:W-:Y:S02]  /*28a0*/  SEL R11, RZ, 0xffffffff, !P0 ;  /* 0xffffffffff0b7807 */ /* 0x000fe40004000000 */
[----:B------:R-:W-:-:S03]  /*28b0*/  LOP3.LUT R10, R15, R12, RZ, 0xc0, !PT ;  /* 0x0000000c0f0a7212 */ /* 0x000fc600078ec0ff */
[----:B------:R-:W-:Y:S01]  /*28c0*/  IMAD.MOV R11, RZ, RZ, -R11 ;  /* 0x000000ffff0b7224 */ /* 0x000fe200078e0a0b */
[----:B------:R-:W-:-:S04]  /*28d0*/  SHF.R.U32.HI R10, RZ, R9, R10 ;  /* 0x00000009ff0a7219 */ /* 0x000fc8000001160a */
[--C-:B------:R-:W-:Y:S02]  /*28e0*/  LOP3.LUT P1, RZ, R11, R9, R12.reuse, 0xf8, !PT ;  /* 0x000000090bff7212 */ /* 0x100fe4000782f80c */
[C---:B------:R-:W-:Y:S02]  /*28f0*/  LOP3.LUT P0, RZ, R10.reuse, 0x1, RZ, 0xc0, !PT ;  /* 0x000000010aff7812 */ /* 0x040fe4000780c0ff */
[----:B------:R-:W-:Y:S02]  /*2900*/  LOP3.LUT P2, RZ, R10, 0x2, RZ, 0xc0, !PT ;  /* 0x000000020aff7812 */ /* 0x000fe4000784c0ff */
[----:B------:R-:W-:Y:S02]  /*2910*/  SHF.R.U32.HI R12, RZ, R5, R12 ;  /* 0x00000005ff0c7219 */ /* 0x000fe4000001160c */
[----:B------:R-:W-:Y:S02]  /*2920*/  PLOP3.LUT P0, PT, P0, P1, P2, 0xe0, 0x0 ;  /* 0x000000000000781c */ /* 0x000fe40000703c20 */
[----:B------:R-:W-:-:S02]  /*2930*/  LOP3.LUT P1, RZ, R3, 0x7fffff, RZ, 0xc0, !PT ;  /* 0x007fffff03ff7812 */ /* 0x000fc4000782c0ff */
[----:B------:R-:W-:-:S05]  /*2940*/  SEL R9, RZ, 0x1, !P0 ;  /* 0x00000001ff097807 */ /* 0x000fca0004000000 */
[----:B------:R-:W-:-:S05]  /*2950*/  IMAD.MOV R9, RZ, RZ, -R9 ;  /* 0x000000ffff097224 */ /* 0x000fca00078e0a09 */
[----:B------:R-:W-:-:S13]  /*2960*/  ISETP.GE.AND P0, PT, R9, RZ, PT ;  /* 0x000000ff0900720c */ /* 0x000fda0003f06270 */
[----:B------:R-:W-:-:S04]  /*2970*/  @!P0 VIADD R12, R12, 0x1 ;  /* 0x000000010c0c8836 */ /* 0x000fc80000000000 */
[----:B------:R-:W-:-:S05]  /*2980*/  @!P1 IMAD.SHL.U32 R12, R12, 0x2, RZ ;  /* 0x000000020c0c9824 */ /* 0x000fca00078e00ff */
[----:B------:R-:W-:Y:S01]  /*2990*/  LOP3.LUT R5, R12, 0x80000000, R3, 0xf8, !PT ;  /* 0x800000000c057812 */ /* 0x000fe200078ef803 */
[----:B------:R-:W-:Y:S06]  /*29a0*/  BRA `(.L_x_36) ;  /* 0x0000000000047947 */ /* 0x000fec0003800000 */
.L_x_37:
[----:B------:R0:W1:Y:S02]  /*29b0*/  MUFU.RCP R5, R3 ;  /* 0x0000000300057308 */ /* 0x0000640000001000 */
.L_x_36:
[----:B------:R-:W-:-:S04]  /*29c0*/  MOV R9, 0x0 ;  /* 0x0000000000097802 */ /* 0x000fc80000000f00 */
[----:B0123--:R-:W-:Y:S05]  /*29d0*/  RET.REL.NODEC R8 `(_Z20initialize_u0_kernelPf) ;  /* 0xffffffd408887950 */ /* 0x00ffea0003c3ffff */
        .weak           $__internal_2_$__cuda_sm20_sqrt_rn_f32_slowpath
        .type           $__internal_2_$__cuda_sm20_sqrt_rn_f32_slowpath,@function
        .size           $__internal_2_$__cuda_sm20_sqrt_rn_f32_slowpath,($__internal_3_$__cuda_sm3x_div_rn_noftz_f32_slowpath - $__internal_2_$__cuda_sm20_sqrt_rn_f32_slowpath)
$__internal_2_$__cuda_sm20_sqrt_rn_f32_slowpath:
[----:B------:R-:W-:-:S13]  /*29e0*/  LOP3.LUT P0, RZ, R3, 0x7fffffff, RZ, 0xc0, !PT ;  /* 0x7fffffff03ff7812 */ /* 0x000fda000780c0ff */
[----:B------:R-:W-:Y:S01]  /*29f0*/  @!P0 IMAD.MOV.U32 R4, RZ, RZ, R3 ;  /* 0x000000ffff048224 */ /* 0x000fe200078e0003 */
[----:B------:R-:W-:Y:S06]  /*2a00*/  @!P0 BRA `(.L_x_38) ;  /* 0x0000000000408947 */ /* 0x000fec0003800000 */
[----:B------:R-:W-:-:S13]  /*2a10*/  FSETP.GEU.FTZ.AND P0, PT, R3, RZ, PT ;  /* 0x000000ff0300720b */ /* 0x000fda0003f1e000 */
[----:B------:R-:W-:Y:S01]  /*2a20*/  @!P0 IMAD.MOV.U32 R4, RZ, RZ, 0x7fffffff ;  /* 0x7fffffffff048424 */ /* 0x000fe200078e00ff */
[----:B------:R-:W-:Y:S06]  /*2a30*/  @!P0 BRA `(.L_x_38) ;  /* 0x0000000000348947 */ /* 0x000fec0003800000 */
[----:B------:R-:W-:-:S13]  /*2a40*/  FSETP.GTU.FTZ.AND P0, PT, |R3|, +INF , PT ;  /* 0x7f8000000300780b */ /* 0x000fda0003f1c200 */
[----:B------:R-:W-:Y:S01]  /*2a50*/  @P0 FADD.FTZ R4, R3, 1 ;  /* 0x3f80000003040421 */ /* 0x000fe20000010000 */
[----:B------:R-:W-:Y:S06]  /*2a60*/  @P0 BRA `(.L_x_38) ;  /* 0x0000000000280947 */ /* 0x000fec0003800000 */
[----:B------:R-:W-:-:S13]  /*2a70*/  FSETP.NEU.FTZ.AND P0, PT, |R3|, +INF , PT ;  /* 0x7f8000000300780b */ /* 0x000fda0003f1d200 */
[----:B------:R-:W-:-:S04]  /*2a80*/  @P0 FFMA R5, R3, 1.84467440737095516160e+19, RZ ;  /* 0x5f80000003050823 */ /* 0x000fc800000000ff */
[----:B------:R-:W0:Y:S02]  /*2a90*/  @P0 MUFU.RSQ R4, R5 ;  /* 0x0000000500040308 */ /* 0x000e240000001400 */
[----:B0-----:R-:W-:Y:S01]  /*2aa0*/  @P0 FMUL.FTZ R8, R5, R4 ;  /* 0x0000000405080220 */ /* 0x001fe20000410000 */
[----:B------:R-:W-:Y:S01]  /*2ab0*/  @P0 FMUL.FTZ R10, R4, 0.5 ;  /* 0x3f000000040a0820 */ /* 0x000fe20000410000 */
[----:B------:R-:W-:Y:S02]  /*2ac0*/  @!P0 IMAD.MOV.U32 R4, RZ, RZ, R3 ;  /* 0x000000ffff048224 */ /* 0x000fe400078e0003 */
[----:B------:R-:W-:-:S04]  /*2ad0*/  @P0 FADD.FTZ R9, -R8, -RZ ;  /* 0x800000ff08090221 */ /* 0x000fc80000010100 */
[----:B------:R-:W-:-:S04]  /*2ae0*/  @P0 FFMA R9, R8, R9, R5 ;  /* 0x0000000908090223 */ /* 0x000fc80000000005 */
[----:B------:R-:W-:-:S04]  /*2af0*/  @P0 FFMA R9, R9, R10, R8 ;  /* 0x0000000a09090223 */ /* 0x000fc80000000008 */
[----:B------:R-:W-:-:S07]  /*2b00*/  @P0 FMUL.FTZ R4, R9, 2.3283064365386962891e-10 ;  /* 0x2f80000009040820 */ /* 0x000fce0000410000 */
.L_x_38:
[----:B------:R-:W-:Y:S02]  /*2b10*/  IMAD.MOV.U32 R8, RZ, RZ, R4 ;  /* 0x000000ffff087224 */ /* 0x000fe400078e0004 */
[----:B------:R-:W-:Y:S02]  /*2b20*/  IMAD.MOV.U32 R4, RZ, RZ, R11 ;  /* 0x000000ffff047224 */ /* 0x000fe400078e000b */
[----:B------:R-:W-:-:S04]  /*2b30*/  IMAD.MOV.U32 R5, RZ, RZ, 0x0 ;  /* 0x00000000ff057424 */ /* 0x000fc800078e00ff */
[----:B------:R-:W-:Y:S05]  /*2b40*/  RET.REL.NODEC R4 `(_Z20initialize_u0_kernelPf) ;  /* 0xffffffd4042c7950 */ /* 0x000fea0003c3ffff */
        .weak           $__internal_3_$__cuda_sm3x_div_rn_noftz_f32_slowpath
        .type           $__internal_3_$__cuda_sm3x_div_rn_noftz_f32_slowpath,@function
        .size           $__internal_3_$__cuda_sm3x_div_rn_noftz_f32_slowpath,(.L_x_54 - $__internal_3_$__cuda_sm3x_div_rn_noftz_f32_slowpath)
$__internal_3_$__cuda_sm3x_div_rn_noftz_f32_slowpath:
[----:B------:R-:W-:Y:S01]  /*2b50*/  SHF.R.U32.HI R12, RZ, 0x17, R4 ;  /* 0x00000017ff0c7819 */ /* 0x000fe20000011604 */
[----:B------:R-:W-:Y:S01]  /*2b60*/  BSSY.RECONVERGENT B1, `(.L_x_39) ;  /* 0x0000062000017945 */ /* 0x000fe20003800200 */
[----:B------:R-:W-:Y:S02]  /*2b70*/  SHF.R.U32.HI R11, RZ, 0x17, R3 ;  /* 0x00000017ff0b7819 */ /* 0x000fe40000011603 */
[----:B------:R-:W-:Y:S02]  /*2b80*/  LOP3.LUT R12, R12, 0xff, RZ, 0xc0, !PT ;  /* 0x000000ff0c0c7812 */ /* 0x000fe400078ec0ff */
[----:B------:R-:W-:-:S03]  /*2b90*/  LOP3.LUT R15, R11, 0xff, RZ, 0xc0, !PT ;  /* 0x000000ff0b0f7812 */ /* 0x000fc600078ec0ff */
[----:B------:R-:W-:Y:S02]  /*2ba0*/  VIADD R14, R12, 0xffffffff ;  /* 0xffffffff0c0e7836 */ /* 0x000fe40000000000 */
[----:B------:R-:W-:-:S03]  /*2bb0*/  VIADD R13, R15, 0xffffffff ;  /* 0xffffffff0f0d7836 */ /* 0x000fc60000000000 */
[----:B------:R-:W-:-:S04]  /*2bc0*/  ISETP.GT.U32.AND P0, PT, R14, 0xfd, PT ;  /* 0x000000fd0e00780c */ /* 0x000fc80003f04070 */
[----:B------:R-:W-:-:S13]  /*2bd0*/  ISETP.GT.U32.OR P0, PT, R13, 0xfd, P0 ;  /* 0x000000fd0d00780c */ /* 0x000fda0000704470 */
[----:B------:R-:W-:Y:S01]  /*2be0*/  @!P0 IMAD.MOV.U32 R11, RZ, RZ, RZ ;  /* 0x000000ffff0b8224 */ /* 0x000fe200078e00ff */
[----:B------:R-:W-:Y:S06]  /*2bf0*/  @!P0 BRA `(.L_x_40) ;  /* 0x00000000005c8947 */ /* 0x000fec0003800000 */
[----:B------:R-:W-:Y:S02]  /*2c00*/  FSETP.GTU.FTZ.AND P0, PT, |R3|, +INF , PT ;  /* 0x7f8000000300780b */ /* 0x000fe40003f1c200 */
[----:B------:R-:W-:-:S04]  /*2c10*/  FSETP.GTU.FTZ.AND P1, PT, |R4|, +INF , PT ;  /* 0x7f8000000400780b */ /* 0x000fc80003f3c200 */
[----:B------:R-:W-:-:S13]  /*2c20*/  PLOP3.LUT P0, PT, P0, P1, PT, 0xf8, 0x8f ;  /* 0x00000000008f781c */ /* 0x000fda0000703f70 */
[----:B------:R-:W-:Y:S05]  /*2c30*/  @P0 BRA `(.L_x_41) ;  /* 0x00000004004c0947 */ /* 0x000fea0003800000 */
[----:B------:R-:W-:-:S13]  /*2c40*/  LOP3.LUT P0, RZ, R4, 0x7fffffff, R3, 0xc8, !PT ;  /* 0x7fffffff04ff7812 */ /* 0x000fda000780c803 */
[----:B------:R-:W-:Y:S05]  /*2c50*/  @!P0 BRA `(.L_x_42) ;  /* 0x00000004003c8947 */ /* 0x000fea0003800000 */
[C---:B------:R-:W-:Y:S02]  /*2c60*/  FSETP.NEU.FTZ.AND P1, PT, |R3|.reuse, +INF , PT ;  /* 0x7f8000000300780b */ /* 0x040fe40003f3d200 */
[----:B------:R-:W-:Y:S02]  /*2c70*/  FSETP.NEU.FTZ.AND P2, PT, |R4|, +INF , PT ;  /* 0x7f8000000400780b */ /* 0x000fe40003f5d200 */
[----:B------:R-:W-:-:S11]  /*2c80*/  FSETP.NEU.FTZ.AND P0, PT, |R3|, +INF , PT ;  /* 0x7f8000000300780b */ /* 0x000fd60003f1d200 */
[----:B------:R-:W-:Y:S05]  /*2c90*/  @!P2 BRA !P1, `(.L_x_42) ;  /* 0x00000004002ca947 */ /* 0x000fea0004800000 */
[----:B------:R-:W-:-:S04]  /*2ca0*/  LOP3.LUT P1, RZ, R3, 0x7fffffff, RZ, 0xc0, !PT ;  /* 0x7fffffff03ff7812 */ /* 0x000fc8000782c0ff */
[----:B------:R-:W-:-:S13]  /*2cb0*/  PLOP3.LUT P1, PT, P2, P1, PT, 0x2f, 0xf2 ;  /* 0x0000000000f2781c */ /* 0x000fda0001722577 */
[----:B------:R-:W-:Y:S05]  /*2cc0*/  @P1 BRA `(.L_x_43) ;  /* 0x0000000400181947 */ /* 0x000fea0003800000 */
[----:B------:R-:W-:-:S04]  /*2cd0*/  LOP3.LUT P1, RZ, R4, 0x7fffffff, RZ, 0xc0, !PT ;  /* 0x7fffffff04ff7812 */ /* 0x000fc8000782c0ff */
[----:B------:R-:W-:-:S13]  /*2ce0*/  PLOP3.LUT P0, PT, P0, P1, PT, 0x2f, 0xf2 ;  /* 0x0000000000f2781c */ /* 0x000fda0000702577 */
[----:B------:R-:W-:Y:S05]  /*2cf0*/  @P0 BRA `(.L_x_44) ;  /* 0x0000000400000947 */ /* 0x000fea0003800000 */
[----:B------:R-:W-:Y:S02]  /*2d00*/  ISETP.GE.AND P0, PT, R13, RZ, PT ;  /* 0x000000ff0d00720c */ /* 0x000fe40003f06270 */
[----:B------:R-:W-:-:S11]  /*2d10*/  ISETP.GE.AND P1, PT, R14, RZ, PT ;  /* 0x000000ff0e00720c */ /* 0x000fd60003f26270 */
[----:B------:R-:W-:Y:S02]  /*2d20*/  @P0 IMAD.MOV.U32 R11, RZ, RZ, RZ ;  /* 0x000000ffff0b0224 */ /* 0x000fe400078e00ff */
[----:B------:R-:W-:Y:S01]  /*2d30*/  @!P0 FFMA R3, R3, 1.84467440737095516160e+19, RZ ;  /* 0x5f80000003038823 */ /* 0x000fe200000000ff */
[----:B------:R-:W-:Y:S02]  /*2d40*/  @!P0 IMAD.MOV.U32 R11, RZ, RZ, -0x40 ;  /* 0xffffffc0ff0b8424 */ /* 0x000fe400078e00ff */
[----:B------:R-:W-:-:S03]  /*2d50*/  @!P1 FFMA R4, R4, 1.84467440737095516160e+19, RZ ;  /* 0x5f80000004049823 */ /* 0x000fc600000000ff */
[----:B------:R-:W-:-:S07]  /*2d60*/  @!P1 IADD3 R11, PT, PT, R11, 0x40, RZ ;  /* 0x000000400b0b9810 */ /* 0x000fce0007ffe0ff */
.L_x_40:
[----:B------:R-:W-:Y:S01]  /*2d70*/  LEA R13, R12, 0xc0800000, 0x17 ;  /* 0xc08000000c0d7811 */ /* 0x000fe200078eb8ff */
[----:B------:R-:W-:Y:S04]  /*2d80*/  BSSY.RECONVERGENT B2, `(.L_x_45) ;  /* 0x0000036000027945 */ /* 0x000fe80003800200 */
[----:B------:R-:W-:Y:S02]  /*2d90*/  IMAD.IADD R13, R4, 0x1, -R13 ;  /* 0x00000001040d7824 */ /* 0x000fe400078e0a0d */
[----:B------:R-:W-:Y:S02]  /*2da0*/  VIADD R4, R15, 0xffffff81 ;  /* 0xffffff810f047836 */ /* 0x000fe40000000000 */
[----:B------:R-:W0:Y:S01]  /*2db0*/  MUFU.RCP R14, R13 ;  /* 0x0000000d000e7308 */ /* 0x000e220000001000 */
[----:B------:R-:W-:Y:S01]  /*2dc0*/  FADD.FTZ R16, -R13, -RZ ;  /* 0x800000ff0d107221 */ /* 0x000fe20000010100 */
[C---:B------:R-:W-:Y:S01]  /*2dd0*/  IMAD R3, R4.reuse, -0x800000, R3 ;  /* 0xff80000004037824 */ /* 0x040fe200078e0203 */
[----:B------:R-:W-:-:S05]  /*2de0*/  IADD3 R12, PT, PT, R4, 0x7f, -R12 ;  /* 0x0000007f040c7810 */ /* 0x000fca0007ffe80c */
[----:B------:R-:W-:Y:S02]  /*2df0*/  IMAD.IADD R12, R12, 0x1, R11 ;  /* 0x000000010c0c7824 */ /* 0x000fe400078e020b */
[----:B0-----:R-:W-:-:S04]  /*2e00*/  FFMA R15, R14, R16, 1 ;  /* 0x3f8000000e0f7423 */ /* 0x001fc80000000010 */
[----:B------:R-:W-:-:S04]  /*2e10*/  FFMA R17, R14, R15, R14 ;  /* 0x0000000f0e117223 */ /* 0x000fc8000000000e */
[----:B------:R-:W-:-:S04]  /*2e20*/  FFMA R14, R3, R17, RZ ;  /* 0x00000011030e7223 */ /* 0x000fc800000000ff */
[----:B------:R-:W-:-:S04]  /*2e30*/  FFMA R15, R16, R14, R3 ;  /* 0x0000000e100f7223 */ /* 0x000fc80000000003 */
[----:B------:R-:W-:-:S04]  /*2e40*/  FFMA R14, R17, R15, R14 ;  /* 0x0000000f110e7223 */ /* 0x000fc8000000000e */
[----:B------:R-:W-:-:S04]  /*2e50*/  FFMA R15, R16, R14, R3 ;  /* 0x0000000e100f7223 */ /* 0x000fc80000000003 */
[----:B------:R-:W-:-:S05]  /*2e60*/  FFMA R3, R17, R15, R14 ;  /* 0x0000000f11037223 */ /* 0x000fca000000000e */
[----:B------:R-:W-:-:S04]  /*2e70*/  SHF.R.U32.HI R4, RZ, 0x17, R3 ;  /* 0x00000017ff047819 */ /* 0x000fc80000011603 */
[----:B------:R-:W-:-:S05]  /*2e80*/  LOP3.LUT R4, R4, 0xff, RZ, 0xc0, !PT ;  /* 0x000000ff04047812 */ /* 0x000fca00078ec0ff */
[----:B------:R-:W-:-:S04]  /*2e90*/  IMAD.IADD R16, R4, 0x1, R12 ;  /* 0x0000000104107824 */ /* 0x000fc800078e020c */
[----:B------:R-:W-:-:S05]  /*2ea0*/  VIADD R4, R16, 0xffffffff ;  /* 0xffffffff10047836 */ /* 0x000fca0000000000 */
[----:B------:R-:W-:-:S13]  /*2eb0*/  ISETP.GE.U32.AND P0, PT, R4, 0xfe, PT ;  /* 0x000000fe0400780c */ /* 0x000fda0003f06070 */
[----:B------:R-:W-:Y:S05]  /*2ec0*/  @!P0 BRA `(.L_x_46) ;  /* 0x0000000000808947 */ /* 0x000fea0003800000 */
[----:B------:R-:W-:-:S13]  /*2ed0*/  ISETP.GT.AND P0, PT, R16, 0xfe, PT ;  /* 0x000000fe1000780c */ /* 0x000fda0003f04270 */
[----:B------:R-:W-:Y:S05]  /*2ee0*/  @P0 BRA `(.L_x_47) ;  /* 0x00000000006c0947 */ /* 0x000fea0003800000 */
[----:B------:R-:W-:-:S13]  /*2ef0*/  ISETP.GE.AND P0, PT, R16, 0x1, PT ;  /* 0x000000011000780c */ /* 0x000fda0003f06270 */
[----:B------:R-:W-:Y:S05]  /*2f00*/  @P0 BRA `(.L_x_48) ;  /* 0x0000000000740947 */ /* 0x000fea0003800000 */
[----:B------:R-:W-:Y:S02]  /*2f10*/  ISETP.GE.AND P0, PT, R16, -0x18, PT ;  /* 0xffffffe81000780c */ /* 0x000fe40003f06270 */
[----:B------:R-:W-:-:S11]  /*2f20*/  LOP3.LUT R3, R3, 0x80000000, RZ, 0xc0, !PT ;  /* 0x8000000003037812 */ /* 0x000fd600078ec0ff */
[----:B------:R-:W-:Y:S05]  /*2f30*/  @!P0 BRA `(.L_x_48) ;  /* 0x0000000000688947 */ /* 0x000fea0003800000 */
[CCC-:B------:R-:W-:Y:S01]  /*2f40*/  FFMA.RZ R4, R17.reuse, R15.reuse, R14.reuse ;  /* 0x0000000f11047223 */ /* 0x1c0fe2000000c00e */
[C---:B------:R-:W-:Y:S02]  /*2f50*/  VIADD R13, R16.reuse, 0x20 ;  /* 0x00000020100d7836 */ /* 0x040fe40000000000 */
[CCC-:B------:R-:W-:Y:S01]  /*2f60*/  FFMA.RM R11, R17.reuse, R15.reuse, R14.reuse ;  /* 0x0000000f110b7223 */ /* 0x1c0fe2000000400e */
[----:B------:R-:W-:Y:S02]  /*2f70*/  ISETP.NE.AND P2, PT, R16, RZ, PT ;  /* 0x000000ff1000720c */ /* 0x000fe40003f45270 */
[----:B------:R-:W-:Y:S01]  /*2f80*/  LOP3.LUT R12, R4, 0x7fffff, RZ, 0xc0, !PT ;  /* 0x007fffff040c7812 */ /* 0x000fe200078ec0ff */
[----:B------:R-:W-:Y:S01]  /*2f90*/  FFMA.RP R4, R17, R15, R14 ;  /* 0x0000000f11047223 */ /* 0x000fe2000000800e */
[----:B------:R-:W-:Y:S01]  /*2fa0*/  IMAD.MOV R14, RZ, RZ, -R16 ;  /* 0x000000ffff0e7224 */ /* 0x000fe200078e0a10 */
[----:B------:R-:W-:Y:S02]  /*2fb0*/  ISETP.NE.AND P1, PT, R16, RZ, PT ;  /* 0x000000ff1000720c */ /* 0x000fe40003f25270 */
[----:B------:R-:W-:-:S02]  /*2fc0*/  LOP3.LUT R12, R12, 0x800000, RZ, 0xfc, !PT ;  /* 0x008000000c0c7812 */ /* 0x000fc400078efcff */
[----:B------:R-:W-:Y:S02]  /*2fd0*/  FSETP.NEU.FTZ.AND P0, PT, R4, R11, PT ;  /* 0x0000000b0400720b */ /* 0x000fe40003f1d000 */
[----:B------:R-:W-:Y:S02]  /*2fe0*/  SHF.L.U32 R13, R12, R13, RZ ;  /* 0x0000000d0c0d7219 */ /* 0x000fe400000006ff */
[----:B------:R-:W-:Y:S02]  /*2ff0*/  SEL R11, R14, RZ, P2 ;  /* 0x000000ff0e0b7207 */ /* 0x000fe40001000000 */
[----:B------:R-:W-:Y:S02]  /*3000*/  ISETP.NE.AND P1, PT, R13, RZ, P1 ;  /* 0x000000ff0d00720c */ /* 0x000fe40000f25270 */
[----:B------:R-:W-:Y:S02]  /*3010*/  SHF.R.U32.HI R11, RZ, R11, R12 ;  /* 0x0000000bff0b7219 */ /* 0x000fe4000001160c */
[----:B------:R-:W-:-:S02]  /*3020*/  PLOP3.LUT P0, PT, P0, P1, PT, 0xf8, 0x8f ;  /* 0x00000000008f781c */ /* 0x000fc40000703f70 */
[----:B------:R-:W-:Y:S02]  /*3030*/  SHF.R.U32.HI R13, RZ, 0x1, R11 ;  /* 0x00000001ff0d7819 */ /* 0x000fe4000001160b */
[----:B------:R-:W-:-:S04]  /*3040*/  SEL R4, RZ, 0x1, !P0 ;  /* 0x00000001ff047807 */ /* 0x000fc80004000000 */
[----:B------:R-:W-:-:S04]  /*3050*/  LOP3.LUT R4, R4, 0x1, R13, 0xf8, !PT ;  /* 0x0000000104047812 */ /* 0x000fc800078ef80d */
[----:B------:R-:W-:-:S05]  /*3060*/  LOP3.LUT R4, R4, R11, RZ, 0xc0, !PT ;  /* 0x0000000b04047212 */ /* 0x000fca00078ec0ff */
[----:B------:R-:W-:-:S05]  /*3070*/  IMAD.IADD R4, R13, 0x1, R4 ;  /* 0x000000010d047824 */ /* 0x000fca00078e0204 */
[----:B------:R-:W-:Y:S01]  /*3080*/  LOP3.LUT R3, R4, R3, RZ, 0xfc, !PT ;  /* 0x0000000304037212 */ /* 0x000fe200078efcff */
[----:B------:R-:W-:Y:S06]  /*3090*/  BRA `(.L_x_48) ;  /* 0x0000000000107947 */ /* 0x000fec0003800000 */
.L_x_47:
[----:B------:R-:W-:-:S04]  /*30a0*/  LOP3.LUT R3, R3, 0x80000000, RZ, 0xc0, !PT ;  /* 0x8000000003037812 */ /* 0x000fc800078ec0ff */
[----:B------:R-:W-:Y:S01]  /*30b0*/  LOP3.LUT R3, R3, 0x7f800000, RZ, 0xfc, !PT ;  /* 0x7f80000003037812 */ /* 0x000fe200078efcff */
[----:B------:R-:W-:Y:S06]  /*30c0*/  BRA `(.L_x_48) ;  /* 0x0000000000047947 */ /* 0x000fec0003800000 */
.L_x_46:
[----:B------:R-:W-:-:S07]  /*30d0*/  IMAD R3, R12, 0x800000, R3 ;  /* 0x008000000c037824 */ /* 0x000fce00078e0203 */
.L_x_48:
[----:B------:R-:W-:Y:S05]  /*30e0*/  BSYNC.RECONVERGENT B2 ;  /* 0x0000000000027941 */ /* 0x000fea0003800200 */
.L_x_45:
[----:B------:R-:W-:Y:S05]  /*30f0*/  BRA `(.L_x_49) ;  /* 0x0000000000207947 */ /* 0x000fea0003800000 */
.L_x_44:
[----:B------:R-:W-:-:S04]  /*3100*/  LOP3.LUT R3, R4, 0x80000000, R3, 0x48, !PT ;  /* 0x8000000004037812 */ /* 0x000fc800078e4803 */
[----:B------:R-:W-:Y:S01]  /*3110*/  LOP3.LUT R3, R3, 0x7f800000, RZ, 0xfc, !PT ;  /* 0x7f80000003037812 */ /* 0x000fe200078efcff */
[----:B------:R-:W-:Y:S06]  /*3120*/  BRA `(.L_x_49) ;  /* 0x0000000000147947 */ /* 0x000fec0003800000 */
.L_x_43:
[----:B------:R-:W-:Y:S01]  /*3130*/  LOP3.LUT R3, R4, 0x80000000, R3, 0x48, !PT ;  /* 0x8000000004037812 */ /* 0x000fe200078e4803 */
[----:B------:R-:W-:Y:S06]  /*3140*/  BRA `(.L_x_49) ;  /* 0x00000000000c7947 */ /* 0x000fec0003800000 */
.L_x_42:
[----:B------:R-:W0:Y:S01]  /*3150*/  MUFU.RSQ R3, -QNAN ;  /* 0xffc0000000037908 */ /* 0x000e220000001400 */
[----:B------:R-:W-:Y:S05]  /*3160*/  BRA `(.L_x_49) ;  /* 0x0000000000047947 */ /* 0x000fea0003800000 */
.L_x_41:
[----:B------:R-:W-:-:S07]  /*3170*/  FADD.FTZ R3, R3, R4 ;  /* 0x0000000403037221 */ /* 0x000fce0000010000 */
.L_x_49:
[----:B------:R-:W-:Y:S05]  /*3180*/  BSYNC.RECONVERGENT B1 ;  /* 0x0000000000017941 */ /* 0x000fea0003800200 */
.L_x_39:
[----:B------:R-:W-:-:S04]  /*3190*/  IMAD.MOV.U32 R11, RZ, RZ, 0x0 ;  /* 0x00000000ff0b7424 */ /* 0x000fc800078e00ff */
[----:B0-----:R-:W-:Y:S05]  /*31a0*/  RET.REL.NODEC R10 `(_Z20initialize_u0_kernelPf) ;  /* 0xffffffcc0a947950 */ /* 0x001fea0003c3ffff */
.L_x_50:
        /* <DEDUP_REMOVED lines=13> */
.L_x_54:


//--------------------- .nv.global.init           --------------------------
	.section	.nv.global.init,"aw",@progbits
	.align	4
.nv.global.init:
	.type		__cudart_i2opi_f,@object
	.size		__cudart_i2opi_f,(.L_21 - __cudart_i2opi_f)
__cudart_i2opi_f:
        /*0000*/ 	.byte	0x41, 0x90, 0x43, 0x3c, 0x99, 0x95, 0x62, 0xdb, 0xc0, 0xdd, 0x34, 0xf5, 0xd1, 0x57, 0x27, 0xfc
        /*0010*/ 	.byte	0x29, 0x15, 0x44, 0x4e, 0x6e, 0x83, 0xf9, 0xa2
.L_21:


//--------------------- .nv.shared.reserved.0     --------------------------
	.section	.nv.shared.reserved.0,"aw",@nobits
	.weak		__nv_reservedSMEM_offset_0_alias
	.size		__nv_reservedSMEM_offset_0_alias, 0, 64
	.other		__nv_reservedSMEM_offset_0_alias,@"STO_CUDA_RESERVED_SHARED STV_DEFAULT"
__nv_reservedSMEM_offset_0_alias:
	.zero		0
	.zero		64


//--------------------- .nv.constant0._Z11step_kernelPfS_S_S_S_S_S_S_ --------------------------
	.section	.nv.constant0._Z11step_kernelPfS_S_S_S_S_S_S_,"a",@progbits
	.sectionflags	@""
	.align	4
.nv.constant0._Z11step_kernelPfS_S_S_S_S_S_S_:
	.zero		960


//--------------------- .nv.constant0._Z20initialize_u1_kernelPfS_S_S_S_S_S_S_ --------------------------
	.section	.nv.constant0._Z20initialize_u1_kernelPfS_S_S_S_S_S_S_,"a",@progbits
	.sectionflags	@""
	.align	4
.nv.constant0._Z20initialize_u1_kernelPfS_S_S_S_S_S_S_:
	.zero		960


//--------------------- .nv.constant0._Z20initialize_u0_kernelPf --------------------------
	.section	.nv.constant0._Z20initialize_u0_kernelPf,"a",@progbits
	.sectionflags	@""
	.align	4
.nv.constant0._Z20initialize_u0_kernelPf:
	.zero		904


//--------------------- SYMBOLS --------------------------

	.type		.nv.reservedSmem.offset0,@object
	.size		.nv.reservedSmem.offset0,0x4
